def matmul_kernel(
    a_ptr,
    b_ptr,
    c_ptr,
    M,
    N,
    K,
    stride_am,
    stride_ak,
    stride_bk,
    stride_bn,
    stride_cm,
    stride_cn,
    BLOCK_M: tl.constexpr,
    BLOCK_N: tl.constexpr,
    BLOCK_K: tl.constexpr,
    GROUP_M: tl.constexpr,
):
    pid = tl.program_id(axis=0)
    num_pid_m = tl.cdiv(M, BLOCK_M)
    num_pid_n = tl.cdiv(N, BLOCK_N)
    num_pid_in_group = GROUP_M * num_pid_n
    group_id = pid // num_pid_in_group
    first_pid_m = group_id * GROUP_M
    group_size_m = min(num_pid_m - first_pid_m, GROUP_M)
    pid_m = first_pid_m + ((pid % num_pid_in_group) % group_size_m)
    pid_n = (pid % num_pid_in_group) // group_size_m

    offs_am = (pid_m * BLOCK_M + tl.arange(0, BLOCK_M)) % M
    offs_bn = (pid_n * BLOCK_N + tl.arange(0, BLOCK_N)) % N
    offs_k = tl.arange(0, BLOCK_K)
    a_ptrs = a_ptr + offs_am[:, None] * stride_am + offs_k[None, :] * stride_ak
    b_ptrs = b_ptr + offs_k[:, None] * stride_bk + offs_bn[None, :] * stride_bn

    acc = tl.zeros((BLOCK_M, BLOCK_N), dtype=tl.float32)
    for kk in range(0, tl.cdiv(K, BLOCK_K)):
        a = tl.load(a_ptrs, mask=offs_k[None, :] < K - kk * BLOCK_K, other=0.0)
        b = tl.load(b_ptrs, mask=offs_k[:, None] < K - kk * BLOCK_K, other=0.0)
        acc = tl.dot(a, b, acc)
        a_ptrs += BLOCK_K * stride_ak
        b_ptrs += BLOCK_K * stride_bk

    c = acc.to(c_ptr.dtype.element_ty)
    offs_cm = pid_m * BLOCK_M + tl.arange(0, BLOCK_M)
    offs_cn = pid_n * BLOCK_N + tl.arange(0, BLOCK_N)
    c_ptrs = c_ptr + offs_cm[:, None] * stride_cm + offs_cn[None, :] * stride_cn
    mask = (offs_cm[:, None] < M) & (offs_cn[None, :] < N)
    tl.store(c_ptrs, c, mask=mask)

# config = {"BLOCK_K": 32, "BLOCK_M": 128, "BLOCK_N": 64, "GROUP_M": 8, "arch": "sm_90", "dtype": "fp8e4m3", "num_ctas": 1, "num_stages": 3, "num_warps": 16}
# arch = sm_90


// ===== COMPILED SASS (sm_90a) =====

	.target	sm_90a

	.elftype	@"ET_EXEC"


//--------------------- .note.nv.tkinfo           --------------------------
	.section	.note.nv.tkinfo,"",@"SHT_NOTE"
	.sectionflags	@"SHF_NOTE_NV_TKINFO"
	.tkinfo
        /*0018*/ 	.word	0x00000002
        /*0030*/ 	.string	""
        /*0030*/ 	.string	"ptxas"
        /*0030*/ 	.string	"Cuda compilation tools, release 13.0, V13.0.88"
        /*0030*/ 	.string	"Build cuda_13.0.r13.0/compiler.36424714_0"
        /*0030*/ 	.string	"-v  -suppress-debug-info  -lineinfo  -arch sm_90a "



//--------------------- .note.nv.cuinfo           --------------------------
	.section	.note.nv.cuinfo,"",@"SHT_NOTE"
	.sectionflags	@"SHF_NOTE_NV_CUINFO"
        /*0018*/ 	.short	0x0002
        /*001a*/ 	.short	0x005a
        /*001c*/ 	.short	0x0082
	.zero		2


//--------------------- .nv.info                  --------------------------
	.section	.nv.info,"",@"SHT_CUDA_INFO"
	.align	4


	//----- nvinfo : EIATTR_REGCOUNT
	.align		4
        /*0000*/ 	.byte	0x04, 0x2f
        /*0002*/ 	.short	(.L_1 - .L_0)
	.align		4
.L_0:
        /*0004*/ 	.word	index@(matmul_kernel)
        /*0008*/ 	.word	0x0000004e


	//----- nvinfo : EIATTR_FRAME_SIZE
	.align		4
.L_1:
        /*000c*/ 	.byte	0x04, 0x11
        /*000e*/ 	.short	(.L_3 - .L_2)
	.align		4
.L_2:
        /*0010*/ 	.word	index@(matmul_kernel)
        /*0014*/ 	.word	0x00000000


	//----- nvinfo : EIATTR_MIN_STACK_SIZE
	.align		4
.L_3:
        /*0018*/ 	.byte	0x04, 0x12
        /*001a*/ 	.short	(.L_5 - .L_4)
	.align		4
.L_4:
        /*001c*/ 	.word	index@(matmul_kernel)
        /*0020*/ 	.word	0x00000000
.L_5:


//--------------------- .nv.compat                --------------------------
	.section	.nv.compat,"",@"SHT_CUDA_COMPAT_INFO"
	.align	4
        /*0000*/ 	.byte	0x02, 0x09, 0x01, 0x00, 0x02, 0x02, 0x04, 0x00, 0x02, 0x05, 0x05, 0x00, 0x03, 0x07, 0x01, 0x01
        /*0010*/ 	.byte	0x02, 0x03, 0x00, 0x00, 0x02, 0x06, 0x01, 0x00, 0x04, 0x0b, 0x08, 0x00, 0x00, 0x00, 0x00, 0x00
        /*0020*/ 	.byte	0x00, 0x00, 0x00, 0x00


//--------------------- .nv.info.matmul_kernel    --------------------------
	.section	.nv.info.matmul_kernel,"",@"SHT_CUDA_INFO"
	.sectionflags	@""
	.align	4


	//----- nvinfo : EIATTR_CUDA_API_VERSION
	.align		4
        /*0000*/ 	.byte	0x04, 0x37
        /*0002*/ 	.short	(.L_7 - .L_6)
.L_6:
        /*0004*/ 	.word	0x00000082


	//----- nvinfo : EIATTR_KPARAM_INFO
	.align		4
.L_7:
        /*0008*/ 	.byte	0x04, 0x17
        /*000a*/ 	.short	(.L_9 - .L_8)
.L_8:
        /*000c*/ 	.word	0x00000000
        /*0010*/ 	.short	0x000d
        /*0012*/ 	.short	0x0048
        /*0014*/ 	.byte	0x00, 0xf4, 0x21, 0x00


	//----- nvinfo : EIATTR_KPARAM_INFO
	.align		4
.L_9:
        /*0018*/ 	.byte	0x04, 0x17
        /*001a*/ 	.short	(.L_11 - .L_10)
.L_10:
        /*001c*/ 	.word	0x00000000
        /*0020*/ 	.short	0x000c
        /*0022*/ 	.short	0x0040
        /*0024*/ 	.byte	0x00, 0xf4, 0x21, 0x00


	//----- nvinfo : EIATTR_KPARAM_INFO
	.align		4
.L_11:
        /*0028*/ 	.byte	0x04, 0x17
        /*002a*/ 	.short	(.L_13 - .L_12)
.L_12:
        /*002c*/ 	.word	0x00000000
        /*0030*/ 	.short	0x000b
        /*0032*/ 	.short	0x0038
        /*0034*/ 	.byte	0x00, 0xf0, 0x11, 0x00


	//----- nvinfo : EIATTR_KPARAM_INFO
	.align		4
.L_13:
        /*0038*/ 	.byte	0x04, 0x17
        /*003a*/ 	.short	(.L_15 - .L_14)
.L_14:
        /*003c*/ 	.word	0x00000000
        /*0040*/ 	.short	0x000a
        /*0042*/ 	.short	0x0034
        /*0044*/ 	.byte	0x00, 0xf0, 0x11, 0x00


	//----- nvinfo : EIATTR_KPARAM_INFO
	.align		4
.L_15:
        /*0048*/ 	.byte	0x04, 0x17
        /*004a*/ 	.short	(.L_17 - .L_16)
.L_16:
        /*004c*/ 	.word	0x00000000
        /*0050*/ 	.short	0x0009
        /*0052*/ 	.short	0x0030
        /*0054*/ 	.byte	0x00, 0xf0, 0x11, 0x00


	//----- nvinfo : EIATTR_KPARAM_INFO
	.align		4
.L_17:
        /*0058*/ 	.byte	0x04, 0x17
        /*005a*/ 	.short	(.L_19 - .L_18)
.L_18:
        /*005c*/ 	.word	0x00000000
        /*0060*/ 	.short	0x0008
        /*0062*/ 	.short	0x002c
        /*0064*/ 	.byte	0x00, 0xf0, 0x11, 0x00


	//----- nvinfo : EIATTR_KPARAM_INFO
	.align		4
.L_19:
        /*0068*/ 	.byte	0x04, 0x17
        /*006a*/ 	.short	(.L_21 - .L_20)
.L_20:
        /*006c*/ 	.word	0x00000000
        /*0070*/ 	.short	0x0007
        /*0072*/ 	.short	0x0028
        /*0074*/ 	.byte	0x00, 0xf0, 0x11, 0x00


	//----- nvinfo : EIATTR_KPARAM_INFO
	.align		4
.L_21:
        /*0078*/ 	.byte	0x04, 0x17
        /*007a*/ 	.short	(.L_23 - .L_22)
.L_22:
        /*007c*/ 	.word	0x00000000
        /*0080*/ 	.short	0x0006
        /*0082*/ 	.short	0x0024
        /*0084*/ 	.byte	0x00, 0xf0, 0x11, 0x00


	//----- nvinfo : EIATTR_KPARAM_INFO
	.align		4
.L_23:
        /*0088*/ 	.byte	0x04, 0x17
        /*008a*/ 	.short	(.L_25 - .L_24)
.L_24:
        /*008c*/ 	.word	0x00000000
        /*0090*/ 	.short	0x0005
        /*0092*/ 	.short	0x0020
        /*0094*/ 	.byte	0x00, 0xf0, 0x11, 0x00


	//----- nvinfo : EIATTR_KPARAM_INFO
	.align		4
.L_25:
        /*0098*/ 	.byte	0x04, 0x17
        /*009a*/ 	.short	(.L_27 - .L_26)
.L_26:
        /*009c*/ 	.word	0x00000000
        /*00a0*/ 	.short	0x0004
        /*00a2*/ 	.short	0x001c
        /*00a4*/ 	.byte	0x00, 0xf0, 0x11, 0x00


	//----- nvinfo : EIATTR_KPARAM_INFO
	.align		4
.L_27:
        /*00a8*/ 	.byte	0x04, 0x17
        /*00aa*/ 	.short	(.L_29 - .L_28)
.L_28:
        /*00ac*/ 	.word	0x00000000
        /*00b0*/ 	.short	0x0003
        /*00b2*/ 	.short	0x0018
        /*00b4*/ 	.byte	0x00, 0xf0, 0x11, 0x00


	//----- nvinfo : EIATTR_KPARAM_INFO
	.align		4
.L_29:
        /*00b8*/ 	.byte	0x04, 0x17
        /*00ba*/ 	.short	(.L_31 - .L_30)
.L_30:
        /*00bc*/ 	.word	0x00000000
        /*00c0*/ 	.short	0x0002
        /*00c2*/ 	.short	0x0010
        /*00c4*/ 	.byte	0x00, 0xf4, 0x21, 0x00


	//----- nvinfo : EIATTR_KPARAM_INFO
	.align		4
.L_31:
        /*00c8*/ 	.byte	0x04, 0x17
        /*00ca*/ 	.short	(.L_33 - .L_32)
.L_32:
        /*00cc*/ 	.word	0x00000000
        /*00d0*/ 	.short	0x0001
        /*00d2*/ 	.short	0x0008
        /*00d4*/ 	.byte	0x00, 0xf4, 0x21, 0x00


	//----- nvinfo : EIATTR_KPARAM_INFO
	.align		4
.L_33:
        /*00d8*/ 	.byte	0x04, 0x17
        /*00da*/ 	.short	(.L_35 - .L_34)
.L_34:
        /*00dc*/ 	.word	0x00000000
        /*00e0*/ 	.short	0x0000
        /*00e2*/ 	.short	0x0000
        /*00e4*/ 	.byte	0x00, 0xf4, 0x21, 0x00


	//----- nvinfo : EIATTR_SPARSE_MMA_MASK
	.align		4
.L_35:
        /*00e8*/ 	.byte	0x03, 0x50
        /*00ea*/ 	.short	0x0000


	//----- nvinfo : EIATTR_MAXREG_COUNT
	.align		4
        /*00ec*/ 	.byte	0x03, 0x1b
        /*00ee*/ 	.short	0x0080


	//----- nvinfo : EIATTR_NUM_BARRIERS
	.align		4
        /*00f0*/ 	.byte	0x02, 0x4c
        /*00f2*/ 	.byte	0x01
	.zero		1


	//----- nvinfo : EIATTR_MERCURY_ISA_VERSION
	.align		4
        /*00f4*/ 	.byte	0x03, 0x5f
        /*00f6*/ 	.short	0x0101


	//----- nvinfo : EIATTR_EXIT_INSTR_OFFSETS
	.align		4
        /*00f8*/ 	.byte	0x04, 0x1c
        /*00fa*/ 	.short	(.L_37 - .L_36)


	//   ....[0]....
.L_36:
        /*00fc*/ 	.word	0x00002170


	//   ....[1]....
        /*0100*/ 	.word	0x00002190


	//----- nvinfo : EIATTR_REQNTID
	.align		4
.L_37:
        /*0104*/ 	.byte	0x04, 0x10
        /*0106*/ 	.short	(.L_39 - .L_38)
.L_38:
        /*0108*/ 	.word	0x00000200
        /*010c*/ 	.word	0x00000001
        /*0110*/ 	.word	0x00000001


	//----- nvinfo : EIATTR_CBANK_PARAM_SIZE
	.align		4
.L_39:
        /*0114*/ 	.byte	0x03, 0x19
        /*0116*/ 	.short	0x0050


	//----- nvinfo : EIATTR_PARAM_CBANK
	.align		4
        /*0118*/ 	.byte	0x04, 0x0a
        /*011a*/ 	.short	(.L_41 - .L_40)
	.align		4
.L_40:
        /*011c*/ 	.word	index@(.nv.constant0.matmul_kernel)
        /*0120*/ 	.short	0x0210
        /*0122*/ 	.short	0x0050


	//----- nvinfo : EIATTR_SW_WAR
	.align		4
.L_41:
        /*0124*/ 	.byte	0x04, 0x36
        /*0126*/ 	.short	(.L_43 - .L_42)
.L_42:
        /*0128*/ 	.word	0x00000008
.L_43:


//--------------------- .nv.callgraph             --------------------------
	.section	.nv.callgraph,"",@"SHT_CUDA_CALLGRAPH"
	.align	4
	.sectionentsize	8
	.align		4
        /*0000*/ 	.word	0x00000000
	.align		4
        /*0004*/ 	.word	0xffffffff
	.align		4
        /*0008*/ 	.word	0x00000000
	.align		4
        /*000c*/ 	.word	0xfffffffe
	.align		4
        /*0010*/ 	.word	0x00000000
	.align		4
        /*0014*/ 	.word	0xfffffffd
	.align		4
        /*0018*/ 	.word	0x00000000
	.align		4
        /*001c*/ 	.word	0xfffffffc


//--------------------- .text.matmul_kernel       --------------------------
	.section	.text.matmul_kernel,"ax",@progbits
	.align	128
        .global         matmul_kernel
        .type           matmul_kernel,@function
        .size           matmul_kernel,(.L_x_3 - matmul_kernel)
        .other          matmul_kernel,@"STO_CUDA_ENTRY STV_DEFAULT"
matmul_kernel:
.text.matmul_kernel:
[----:B------:R-:W0:Y:S08]  /*0000*/  LDC R1, c[0x0][0x28] ;  /* 0x00000a00ff017b82 */ /* 0x000e300000000800 */
[----:B------:R-:W1:Y:S01]  /*0010*/  LDC.64 R12, c[0x0][0x228] ;  /* 0x00008a00ff0c7b82 */ /* 0x000e620000000a00 */
[----:B------:R-:W2:Y:S01]  /*0020*/  S2R R5, SR_CTAID.X ;  /* 0x0000000000057919 */ /* 0x000ea20000002500 */
[----:B------:R-:W-:Y:S01]  /*0030*/  ULDC.64 UR10, c[0x0][0x208] ;  /* 0x00008200000a7ab9 */ /* 0x000fe20000000a00 */
[----:B------:R-:W-:-:S02]  /*0040*/  CS2R R24, SRZ ;  /* 0x0000000000187805 */ /* 0x000fc4000001ff00 */
[----:B------:R-:W-:Y:S02]  /*0050*/  CS2R R26, SRZ ;  /* 0x00000000001a7805 */ /* 0x000fe4000001ff00 */
[----:B------:R-:W-:Y:S02]  /*0060*/  CS2R R28, SRZ ;  /* 0x00000000001c7805 */ /* 0x000fe4000001ff00 */
[----:B------:R-:W-:Y:S02]  /*0070*/  CS2R R30, SRZ ;  /* 0x00000000001e7805 */ /* 0x000fe4000001ff00 */
[----:B------:R-:W-:Y:S01]  /*0080*/  CS2R R32, SRZ ;  /* 0x0000000000207805 */ /* 0x000fe2000001ff00 */
[----:B------:R-:W3:Y:S01]  /*0090*/  LDC R40, c[0x0][0x230] ;  /* 0x00008c00ff287b82 */ /* 0x000ee20000000800 */
[----:B------:R-:W-:Y:S02]  /*00a0*/  CS2R R34, SRZ ;  /* 0x0000000000227805 */ /* 0x000fe4000001ff00 */
[----:B------:R-:W-:-:S02]  /*00b0*/  CS2R R36, SRZ ;  /* 0x0000000000247805 */ /* 0x000fc4000001ff00 */
[----:B------:R-:W-:-:S03]  /*00c0*/  CS2R R38, SRZ ;  /* 0x0000000000267805 */ /* 0x000fc6000001ff00 */
[----:B------:R-:W4:Y:S01]  /*00d0*/  S2UR UR8, SR_CgaCtaId ;  /* 0x00000000000879c3 */ /* 0x000f220000008800 */
[----:B-1----:R-:W-:-:S05]  /*00e0*/  VIADD R0, R13, 0x3f ;  /* 0x0000003f0d007836 */ /* 0x002fca0000000000 */
[----:B------:R-:W-:Y:S01]  /*00f0*/  SHF.R.S32.HI R3, RZ, 0x1f, R0 ;  /* 0x0000001fff037819 */ /* 0x000fe20000011400 */
[----:B---3--:R-:W-:-:S03]  /*0100*/  VIADD R40, R40, 0x1f ;  /* 0x0000001f28287836 */ /* 0x008fc60000000000 */
[----:B------:R-:W-:Y:S02]  /*0110*/  LEA.HI R3, R3, R0, RZ, 0x6 ;  /* 0x0000000003037211 */ /* 0x000fe400078f30ff */
[----:B--2---:R-:W-:Y:S02]  /*0120*/  IABS R8, R5 ;  /* 0x0000000500087213 */ /* 0x004fe40000000000 */
[----:B------:R-:W-:-:S05]  /*0130*/  SHF.R.S32.HI R3, RZ, 0x6, R3 ;  /* 0x00000006ff037819 */ /* 0x000fca0000011403 */
[----:B------:R-:W-:-:S05]  /*0140*/  IMAD.SHL.U32 R4, R3, 0x8, RZ ;  /* 0x0000000803047824 */ /* 0x000fca00078e00ff */
[-C--:B------:R-:W-:Y:S02]  /*0150*/  IABS R7, R4.reuse ;  /* 0x0000000400077213 */ /* 0x080fe40000000000 */
[----:B------:R-:W-:Y:S02]  /*0160*/  IABS R10, R4 ;  /* 0x00000004000a7213 */ /* 0x000fe40000000000 */
[----:B------:R-:W1:Y:S08]  /*0170*/  I2F.RP R0, R7 ;  /* 0x0000000700007306 */ /* 0x000e700000209400 */
[----:B-1----:R-:W1:Y:S02]  /*0180*/  MUFU.RCP R0, R0 ;  /* 0x0000000000007308 */ /* 0x002e640000001000 */
[----:B-1----:R-:W-:-:S02]  /*0190*/  VIADD R2, R0, 0xffffffe ;  /* 0x0ffffffe00027836 */ /* 0x002fc40000000000 */
[----:B------:R-:W-:-:S04]  /*01a0*/  IMAD.MOV R0, RZ, RZ, -R10 ;  /* 0x000000ffff007224 */ /* 0x000fc800078e0a0a */
[----:B------:R1:W2:Y:S02]  /*01b0*/  F2I.FTZ.U32.TRUNC.NTZ R3, R2 ;  /* 0x0000000200037305 */ /* 0x0002a4000021f000 */
[----:B-1----:R-:W-:Y:S02]  /*01c0*/  IMAD.MOV.U32 R2, RZ, RZ, RZ ;  /* 0x000000ffff027224 */ /* 0x002fe400078e00ff */
[----:B--2---:R-:W-:-:S04]  /*01d0*/  IMAD.MOV R6, RZ, RZ, -R3 ;  /* 0x000000ffff067224 */ /* 0x004fc800078e0a03 */
[----:B------:R-:W-:Y:S02]  /*01e0*/  IMAD R9, R6, R7, RZ ;  /* 0x0000000706097224 */ /* 0x000fe400078e02ff */
[----:B------:R-:W-:Y:S02]  /*01f0*/  IMAD.MOV.U32 R6, RZ, RZ, R8 ;  /* 0x000000ffff067224 */ /* 0x000fe400078e0008 */
[----:B------:R-:W-:-:S06]  /*0200*/  IMAD.HI.U32 R3, R3, R9, R2 ;  /* 0x0000000903037227 */ /* 0x000fcc00078e0002 */
[----:B------:R-:W-:-:S04]  /*0210*/  IMAD.HI.U32 R3, R3, R6, RZ ;  /* 0x0000000603037227 */ /* 0x000fc800078e00ff */
[----:B------:R-:W-:-:S05]  /*0220*/  IMAD R0, R3, R0, R6 ;  /* 0x0000000003007224 */ /* 0x000fca00078e0206 */
[----:B------:R-:W-:-:S13]  /*0230*/  ISETP.GT.U32.AND P1, PT, R7, R0, PT ;  /* 0x000000000700720c */ /* 0x000fda0003f24070 */
[----:B------:R-:W-:Y:S02]  /*0240*/  @!P1 IMAD.IADD R0, R0, 0x1, -R7 ;  /* 0x0000000100009824 */ /* 0x000fe400078e0a07 */
[----:B------:R-:W-:Y:S01]  /*0250*/  @!P1 VIADD R3, R3, 0x1 ;  /* 0x0000000103039836 */ /* 0x000fe20000000000 */
[----:B------:R-:W-:Y:S02]  /*0260*/  ISETP.NE.AND P1, PT, R4, RZ, PT ;  /* 0x000000ff0400720c */ /* 0x000fe40003f25270 */
[----:B------:R-:W-:Y:S02]  /*0270*/  ISETP.GE.U32.AND P0, PT, R0, R7, PT ;  /* 0x000000070000720c */ /* 0x000fe40003f06070 */
[----:B------:R-:W-:-:S04]  /*0280*/  LOP3.LUT R0, R5, R4, RZ, 0x3c, !PT ;  /* 0x0000000405007212 */ /* 0x000fc800078e3cff */
[----:B------:R-:W-:Y:S01]  /*0290*/  ISETP.GE.AND P2, PT, R0, RZ, PT ;  /* 0x000000ff0000720c */ /* 0x000fe20003f46270 */
[----:B------:R-:W-:-:S06]  /*02a0*/  VIADD R0, R12, 0x7f ;  /* 0x0000007f0c007836 */ /* 0x000fcc0000000000 */
[----:B------:R-:W-:-:S04]  /*02b0*/  @P0 VIADD R3, R3, 0x1 ;  /* 0x0000000103030836 */ /* 0x000fc80000000000 */
[----:B------:R-:W-:Y:S01]  /*02c0*/  IMAD.MOV.U32 R2, RZ, RZ, R3 ;  /* 0x000000ffff027224 */ /* 0x000fe200078e0003 */
[----:B------:R-:W-:-:S03]  /*02d0*/  SHF.R.S32.HI R3, RZ, 0x1f, R0 ;  /* 0x0000001fff037819 */ /* 0x000fc60000011400 */
[----:B------:R-:W-:Y:S01]  /*02e0*/  @!P2 IMAD.MOV R2, RZ, RZ, -R2 ;  /* 0x000000ffff02a224 */ /* 0x000fe200078e0a02 */
[----:B------:R-:W-:Y:S02]  /*02f0*/  @!P1 LOP3.LUT R2, RZ, R4, RZ, 0x33, !PT ;  /* 0x00000004ff029212 */ /* 0x000fe400078e33ff */
[----:B------:R-:W-:-:S03]  /*0300*/  LEA.HI R3, R3, R0, RZ, 0x7 ;  /* 0x0000000003037211 */ /* 0x000fc600078f38ff */
[----:B------:R-:W-:Y:S02]  /*0310*/  IMAD.SHL.U32 R6, R2, 0x8, RZ ;  /* 0x0000000802067824 */ /* 0x000fe400078e00ff */
[----:B------:R-:W-:-:S03]  /*0320*/  IMAD.MOV R2, RZ, RZ, -R2 ;  /* 0x000000ffff027224 */ /* 0x000fc600078e0a02 */
[----:B------:R-:W-:Y:S01]  /*0330*/  LEA.HI.SX32 R3, R3, -R6, 0x19 ;  /* 0x8000000603037211 */ /* 0x000fe200078fcaff */
[----:B------:R-:W-:-:S03]  /*0340*/  IMAD R11, R4, R2, R5 ;  /* 0x00000002040b7224 */ /* 0x000fc600078e0205 */
[----:B------:R-:W-:-:S04]  /*0350*/  VIMNMX R8, R3, 0x8, PT ;  /* 0x0000000803087848 */ /* 0x000fc80003fe0100 */
[-C--:B------:R-:W-:Y:S02]  /*0360*/  IABS R7, R8.reuse ;  /* 0x0000000800077213 */ /* 0x080fe40000000000 */
[----:B------:R-:W-:Y:S02]  /*0370*/  IABS R4, R8 ;  /* 0x0000000800047213 */ /* 0x000fe40000000000 */
[----:B------:R-:W1:Y:S01]  /*0380*/  I2F.RP R0, R7 ;  /* 0x0000000700007306 */ /* 0x000e620000209400 */
[C---:B------:R-:W-:Y:S02]  /*0390*/  R2UR UR5, R8.reuse ;  /* 0x00000000080572ca */ /* 0x040fe400000e0000 */
[----:B------:R-:W-:-:S11]  /*03a0*/  R2UR UR6, R8 ;  /* 0x00000000080672ca */ /* 0x000fd600000e0000 */
[----:B------:R-:W-:Y:S01]  /*03b0*/  UISETP.NE.AND UP0, UPT, UR5, URZ, UPT ;  /* 0x0000003f0500728c */ /* 0x000fe2000bf05270 */
[----:B-1----:R-:W1:Y:S02]  /*03c0*/  MUFU.RCP R0, R0 ;  /* 0x0000000000007308 */ /* 0x002e640000001000 */
[----:B-1----:R-:W-:Y:S02]  /*03d0*/  VIADD R3, R0, 0xffffffe ;  /* 0x0ffffffe00037836 */ /* 0x002fe40000000000 */
[----:B------:R-:W-:-:S04]  /*03e0*/  IMAD.MOV R0, RZ, RZ, -R4 ;  /* 0x000000ffff007224 */ /* 0x000fc800078e0a04 */
[----:B------:R-:W1:Y:S02]  /*03f0*/  F2I.FTZ.U32.TRUNC.NTZ R3, R3 ;  /* 0x0000000300037305 */ /* 0x000e64000021f000 */
[----:B-1----:R-:W-:-:S04]  /*0400*/  IMAD.MOV R9, RZ, RZ, -R3 ;  /* 0x000000ffff097224 */ /* 0x002fc800078e0a03 */
[----:B------:R-:W-:Y:S01]  /*0410*/  IMAD.MOV.U32 R2, RZ, RZ, R9 ;  /* 0x000000ffff027224 */ /* 0x000fe200078e0009 */
[----:B------:R-:W-:-:S03]  /*0420*/  IABS R9, R11 ;  /* 0x0000000b00097213 */ /* 0x000fc60000000000 */
[----:B------:R-:W-:Y:S02]  /*0430*/  IMAD R5, R2, R7, RZ ;  /* 0x0000000702057224 */ /* 0x000fe400078e02ff */
[----:B------:R-:W-:-:S04]  /*0440*/  IMAD.MOV.U32 R2, RZ, RZ, RZ ;  /* 0x000000ffff027224 */ /* 0x000fc800078e00ff */
[----:B------:R-:W-:-:S06]  /*0450*/  IMAD.HI.U32 R2, R3, R5, R2 ;  /* 0x0000000503027227 */ /* 0x000fcc00078e0002 */
[----:B------:R-:W-:-:S04]  /*0460*/  IMAD.HI.U32 R2, R2, R9, RZ ;  /* 0x0000000902027227 */ /* 0x000fc800078e00ff */
[----:B------:R-:W-:-:S05]  /*0470*/  IMAD R0, R2, R0, R9 ;  /* 0x0000000002007224 */ /* 0x000fca00078e0209 */
[----:B------:R-:W-:-:S13]  /*0480*/  ISETP.GT.U32.AND P1, PT, R7, R0, PT ;  /* 0x000000000700720c */ /* 0x000fda0003f24070 */
[----:B------:R-:W-:Y:S02]  /*0490*/  @!P1 IMAD.IADD R0, R0, 0x1, -R7 ;  /* 0x0000000100009824 */ /* 0x000fe400078e0a07 */
[----:B------:R-:W-:-:S03]  /*04a0*/  @!P1 VIADD R2, R2, 0x1 ;  /* 0x0000000102029836 */ /* 0x000fc60000000000 */
[----:B------:R-:W-:Y:S02]  /*04b0*/  ISETP.GE.U32.AND P0, PT, R0, R7, PT ;  /* 0x000000070000720c */ /* 0x000fe40003f06070 */
[----:B------:R-:W-:-:S04]  /*04c0*/  LOP3.LUT R0, R11, R8, RZ, 0x3c, !PT ;  /* 0x000000080b007212 */ /* 0x000fc800078e3cff */
[----:B------:R-:W-:-:S07]  /*04d0*/  ISETP.GE.AND P2, PT, R0, RZ, PT ;  /* 0x000000ff0000720c */ /* 0x000fce0003f46270 */
[----:B------:R-:W-:Y:S01]  /*04e0*/  @P0 VIADD R2, R2, 0x1 ;  /* 0x0000000102020836 */ /* 0x000fe20000000000 */
[----:B------:R-:W-:-:S03]  /*04f0*/  ISETP.GE.AND P0, PT, R40, 0x20, PT ;  /* 0x000000202800780c */ /* 0x000fc60003f06270 */
[----:B------:R-:W-:Y:S02]  /*0500*/  IMAD.MOV.U32 R0, RZ, RZ, R2 ;  /* 0x000000ffff007224 */ /* 0x000fe400078e0002 */
[----:B------:R-:W1:Y:S02]  /*0510*/  S2R R2, SR_TID.X ;  /* 0x0000000000027919 */ /* 0x000e640000002100 */
[----:B------:R-:W-:-:S05]  /*0520*/  @!P2 IMAD.MOV R0, RZ, RZ, -R0 ;  /* 0x000000ffff00a224 */ /* 0x000fca00078e0a00 */
[----:B------:R-:W-:-:S09]  /*0530*/  R2UR UR4, R0 ;  /* 0x00000000000472ca */ /* 0x000fd200000e0000 */
[----:B------:R-:W-:-:S04]  /*0540*/  @!UP0 ULOP3.LUT UR4, URZ, UR6, URZ, 0x33, !UPT ;  /* 0x000000063f048292 */ /* 0x000fc8000f8e333f */
[----:B------:R-:W-:Y:S02]  /*0550*/  UIADD3 UR5, -UR4, URZ, URZ ;  /* 0x0000003f04057290 */ /* 0x000fe4000fffe13f */
[----:B------:R-:W-:-:S04]  /*0560*/  USHF.L.U32 UR9, UR4, 0x6, URZ ;  /* 0x0000000604097899 */ /* 0x000fc8000800063f */
[----:B------:R-:W-:Y:S01]  /*0570*/  IMAD R0, R8, UR5, R11 ;  /* 0x0000000508007c24 */ /* 0x000fe2000f8e020b */
[----:B------:R-:W-:Y:S02]  /*0580*/  UMOV UR5, 0x400 ;  /* 0x0000040000057882 */ /* 0x000fe40000000000 */
[----:B----4-:R-:W-:Y:S01]  /*0590*/  ULEA UR8, UR8, UR5, 0x18 ;  /* 0x0000000508087291 */ /* 0x010fe2000f8ec03f */
[----:B------:R-:W-:Y:S01]  /*05a0*/  IMAD.IADD R0, R6, 0x1, R0 ;  /* 0x0000000106007824 */ /* 0x000fe200078e0200 */
[C---:B-1----:R-:W-:Y:S02]  /*05b0*/  LOP3.LUT R3, R2.reuse, 0x7f, RZ, 0xc0, !PT ;  /* 0x0000007f02037812 */ /* 0x042fe400078ec0ff */
[----:B------:R-:W-:Y:S02]  /*05c0*/  SHF.R.U32.HI R63, RZ, 0x7, R2 ;  /* 0x00000007ff3f7819 */ /* 0x000fe40000011602 */
[----:B------:R-:W-:Y:S01]  /*05d0*/  LEA.HI R62, R2, 0x4, RZ, 0x19 ;  /* 0x00000004023e7811 */ /* 0x000fe200078fc8ff */
[----:B------:R-:W-:Y:S01]  /*05e0*/  IMAD R0, R0, 0x80, R3 ;  /* 0x0000008000007824 */ /* 0x000fe200078e0203 */
[----:B------:R-:W-:-:S02]  /*05f0*/  LEA.HI R3, R2, 0xc, RZ, 0x19 ;  /* 0x0000000c02037811 */ /* 0x000fc400078fc8ff */
[C---:B------:R-:W-:Y:S02]  /*0600*/  LEA.HI R4, R2.reuse, 0x14, RZ, 0x19 ;  /* 0x0000001402047811 */ /* 0x040fe400078fc8ff */
[----:B------:R-:W-:Y:S02]  /*0610*/  LEA.HI R5, R2, 0x1c, RZ, 0x19 ;  /* 0x0000001c02057811 */ /* 0x000fe400078fc8ff */
[----:B------:R-:W-:Y:S01]  /*0620*/  SGXT.U32 R63, R63, 0x2 ;  /* 0x000000023f3f781a */ /* 0x000fe20000000000 */
[----:B0-----:R-:W-:Y:S06]  /*0630*/  @!P0 BRA `(.L_x_0) ;  /* 0x0000000c00c08947 */ /* 0x001fec0003800000 */
[----:B------:R-:W-:Y:S01]  /*0640*/  IABS R21, R12 ;  /* 0x0000000c00157213 */ /* 0x000fe20000000000 */
[----:B------:R-:W0:Y:S01]  /*0650*/  LDC R52, c[0x0][0x238] ;  /* 0x00008e00ff347b82 */ /* 0x000e220000000800 */
[----:B------:R-:W-:Y:S01]  /*0660*/  IABS R6, R13 ;  /* 0x0000000d00067213 */ /* 0x000fe20000000000 */
[----:B------:R-:W-:Y:S01]  /*0670*/  ULDC.64 UR14, c[0x0][0x210] ;  /* 0x00008400000e7ab9 */ /* 0x000fe20000000a00 */
[----:B------:R-:W1:Y:S01]  /*0680*/  I2F.RP R14, R21 ;  /* 0x00000015000e7306 */ /* 0x000e620000209400 */
[--C-:B------:R-:W-:Y:S02]  /*0690*/  SHF.R.U32.HI R15, RZ, 0x5, R2.reuse ;  /* 0x00000005ff0f7819 */ /* 0x100fe40000011602 */
[----:B------:R-:W-:Y:S02]  /*06a0*/  CS2R R24, SRZ ;  /* 0x0000000000187805 */ /* 0x000fe4000001ff00 */
[----:B------:R-:W-:Y:S02]  /*06b0*/  SHF.R.S32.HI R23, RZ, 0x7, R2 ;  /* 0x00000007ff177819 */ /* 0x000fe40000011402 */
[----:B------:R-:W-:-:S02]  /*06c0*/  CS2R R26, SRZ ;  /* 0x00000000001a7805 */ /* 0x000fc4000001ff00 */
[----:B------:R-:W-:Y:S02]  /*06d0*/  R2UR UR13, R15 ;  /* 0x000000000f0d72ca */ /* 0x000fe400000e0000 */
[----:B------:R-:W-:Y:S02]  /*06e0*/  CS2R R28, SRZ ;  /* 0x00000000001c7805 */ /* 0x000fe4000001ff00 */
[----:B------:R-:W-:Y:S01]  /*06f0*/  SGXT R23, R23, 0x1 ;  /* 0x000000011717781a */ /* 0x000fe20000000200 */
[----:B------:R-:W2:Y:S01]  /*0700*/  I2F.RP R7, R6 ;  /* 0x0000000600077306 */ /* 0x000ea20000209400 */
[----:B------:R-:W-:Y:S02]  /*0710*/  CS2R R30, SRZ ;  /* 0x00000000001e7805 */ /* 0x000fe4000001ff00 */
[----:B------:R-:W-:Y:S02]  /*0720*/  CS2R R32, SRZ ;  /* 0x0000000000207805 */ /* 0x000fe4000001ff00 */
[----:B------:R-:W-:-:S02]  /*0730*/  LOP3.LUT R43, R23, 0x90, RZ, 0xc0, !PT ;  /* 0x00000090172b7812 */ /* 0x000fc400078ec0ff */
[----:B------:R-:W-:Y:S02]  /*0740*/  CS2R R34, SRZ ;  /* 0x0000000000227805 */ /* 0x000fe4000001ff00 */
[----:B------:R-:W-:Y:S02]  /*0750*/  CS2R R36, SRZ ;  /* 0x0000000000247805 */ /* 0x000fe4000001ff00 */
[----:B------:R-:W-:Y:S01]  /*0760*/  CS2R R38, SRZ ;  /* 0x0000000000267805 */ /* 0x000fe2000001ff00 */
[----:B------:R-:W-:Y:S01]  /*0770*/  ULDC UR12, c[0x0][0x230] ;  /* 0x00008c00000c7ab9 */ /* 0x000fe20000000800 */
[----:B-1----:R-:W1:Y:S01]  /*0780*/  MUFU.RCP R14, R14 ;  /* 0x0000000e000e7308 */ /* 0x002e620000001000 */
[----:B------:R-:W-:Y:S02]  /*0790*/  UIADD3 UR4, UR9, UR13, URZ ;  /* 0x0000000d09047290 */ /* 0x000fe4000fffe03f */
[----:B------:R-:W-:Y:S01]  /*07a0*/  ULOP3.LUT UR7, UR9, 0xf, UR13, 0xf8, !UPT ;  /* 0x0000000f09077892 */ /* 0x000fe2000f8ef80d */
[-C--:B0-----:R-:W-:Y:S01]  /*07b0*/  IMAD R18, R3, R52.reuse, RZ ;  /* 0x0000003403127224 */ /* 0x081fe200078e02ff */
[----:B------:R-:W-:Y:S01]  /*07c0*/  UIADD3 UR5, UR4, 0x30, URZ ;  /* 0x0000003004057890 */ /* 0x000fe2000fffe03f */
[----:B------:R-:W-:-:S02]  /*07d0*/  IMAD R20, R63, R52, RZ ;  /* 0x000000343f147224 */ /* 0x000fc400078e02ff */
[----:B--2---:R-:W0:Y:S01]  /*07e0*/  MUFU.RCP R7, R7 ;  /* 0x0000000700077308 */ /* 0x004e220000001000 */
[----:B------:R-:W-:Y:S02]  /*07f0*/  ULOP3.LUT UR6, UR7, 0x20, URZ, 0xfc, !UPT ;  /* 0x0000002007067892 */ /* 0x000fe4000f8efc3f */
[----:B------:R-:W-:Y:S01]  /*0800*/  UIADD3 UR4, UR4, 0x10, URZ ;  /* 0x0000001004047890 */ /* 0x000fe2000fffe03f */
[----:B-1----:R-:W-:Y:S01]  /*0810*/  VIADD R10, R14, 0xffffffe ;  /* 0x0ffffffe0e0a7836 */ /* 0x002fe20000000000 */
[----:B------:R-:W-:-:S03]  /*0820*/  IABS R14, R0 ;  /* 0x00000000000e7213 */ /* 0x000fc60000000000 */
[----:B------:R1:W2:Y:S01]  /*0830*/  F2I.FTZ.U32.TRUNC.NTZ R11, R10 ;  /* 0x0000000a000b7305 */ /* 0x0002a2000021f000 */
[----:B0-----:R-:W-:-:S07]  /*0840*/  VIADD R8, R7, 0xffffffe ;  /* 0x0ffffffe07087836 */ /* 0x001fce0000000000 */
[----:B------:R0:W3:Y:S01]  /*0850*/  F2I.FTZ.U32.TRUNC.NTZ R9, R8 ;  /* 0x0000000800097305 */ /* 0x0000e2000021f000 */
[----:B-1----:R-:W-:Y:S02]  /*0860*/  IMAD.MOV.U32 R10, RZ, RZ, RZ ;  /* 0x000000ffff0a7224 */ /* 0x002fe400078e00ff */
[----:B--2---:R-:W-:Y:S02]  /*0870*/  IMAD.MOV R16, RZ, RZ, -R11 ;  /* 0x000000ffff107224 */ /* 0x004fe400078e0a0b */
[----:B0-----:R-:W-:Y:S02]  /*0880*/  IMAD.MOV.U32 R8, RZ, RZ, RZ ;  /* 0x000000ffff087224 */ /* 0x001fe400078e00ff */
[----:B------:R-:W-:-:S04]  /*0890*/  IMAD R15, R16, R21, RZ ;  /* 0x00000015100f7224 */ /* 0x000fc800078e02ff */
[----:B------:R-:W-:-:S04]  /*08a0*/  IMAD.HI.U32 R11, R11, R15, R10 ;  /* 0x0000000f0b0b7227 */ /* 0x000fc800078e000a */
[----:B---3--:R-:W-:Y:S02]  /*08b0*/  IMAD.MOV R7, RZ, RZ, -R9 ;  /* 0x000000ffff077224 */ /* 0x008fe400078e0a09 */
[----:B------:R-:W-:-:S04]  /*08c0*/  IMAD.HI.U32 R11, R11, R14, RZ ;  /* 0x0000000e0b0b7227 */ /* 0x000fc800078e00ff */
[----:B------:R-:W-:Y:S02]  /*08d0*/  IMAD R7, R7, R6, RZ ;  /* 0x0000000607077224 */ /* 0x000fe400078e02ff */
[----:B------:R-:W-:Y:S02]  /*08e0*/  IMAD.MOV R11, RZ, RZ, -R11 ;  /* 0x000000ffff0b7224 */ /* 0x000fe400078e0a0b */
[----:B------:R-:W-:-:S04]  /*08f0*/  IMAD.HI.U32 R8, R9, R7, R8 ;  /* 0x0000000709087227 */ /* 0x000fc800078e0008 */
[----:B------:R-:W-:Y:S02]  /*0900*/  IMAD.U32 R7, RZ, RZ, UR5 ;  /* 0x00000005ff077e24 */ /* 0x000fe4000f8e00ff */
[C---:B------:R-:W-:Y:S02]  /*0910*/  IMAD R14, R21.reuse, R11, R14 ;  /* 0x0000000b150e7224 */ /* 0x040fe400078e020e */
[----:B------:R-:W-:Y:S01]  /*0920*/  IMAD.U32 R11, RZ, RZ, UR7 ;  /* 0x00000007ff0b7e24 */ /* 0x000fe2000f8e00ff */
[----:B------:R-:W-:Y:S01]  /*0930*/  IABS R7, R7 ;  /* 0x0000000700077213 */ /* 0x000fe20000000000 */
[----:B------:R-:W-:Y:S01]  /*0940*/  IMAD.U32 R9, RZ, RZ, UR6 ;  /* 0x00000006ff097e24 */ /* 0x000fe2000f8e00ff */
[----:B------:R-:W-:Y:S01]  /*0950*/  ISETP.GT.U32.AND P0, PT, R21, R14, PT ;  /* 0x0000000e1500720c */ /* 0x000fe20003f04070 */
[----:B------:R-:W-:Y:S01]  /*0960*/  IMAD.U32 R10, RZ, RZ, UR4 ;  /* 0x00000004ff0a7e24 */ /* 0x000fe2000f8e00ff */
[----:B------:R-:W-:Y:S01]  /*0970*/  IABS R19, R11 ;  /* 0x0000000b00137213 */ /* 0x000fe20000000000 */
[----:B------:R-:W-:Y:S01]  /*0980*/  IMAD.MOV.U32 R11, RZ, RZ, R7 ;  /* 0x000000ffff0b7224 */ /* 0x000fe200078e0007 */
[----:B------:R-:W-:-:S02]  /*0990*/  IABS R15, R9 ;  /* 0x00000009000f7213 */ /* 0x000fc40000000000 */
[----:B------:R-:W-:Y:S01]  /*09a0*/  IABS R17, R10 ;  /* 0x0000000a00117213 */ /* 0x000fe20000000000 */
[----:B------:R-:W-:-:S04]  /*09b0*/  IMAD.HI.U32 R7, R8, R11, RZ ;  /* 0x0000000b08077227 */ /* 0x000fc800078e00ff */
[----:B------:R-:W-:-:S04]  /*09c0*/  IMAD.HI.U32 R9, R8, R15, RZ ;  /* 0x0000000f08097227 */ /* 0x000fc800078e00ff */
[----:B------:R-:W-:-:S04]  /*09d0*/  IMAD.HI.U32 R10, R8, R17, RZ ;  /* 0x00000011080a7227 */ /* 0x000fc800078e00ff */
[----:B------:R-:W-:Y:S02]  /*09e0*/  IMAD.MOV R7, RZ, RZ, -R7 ;  /* 0x000000ffff077224 */ /* 0x000fe400078e0a07 */
[----:B------:R-:W-:-:S04]  /*09f0*/  IMAD.HI.U32 R8, R8, R19, RZ ;  /* 0x0000001308087227 */ /* 0x000fc800078e00ff */
[----:B------:R-:W-:Y:S02]  /*0a00*/  IMAD.MOV R16, RZ, RZ, -R9 ;  /* 0x000000ffff107224 */ /* 0x000fe400078e0a09 */
[----:B------:R-:W-:Y:S02]  /*0a10*/  IMAD.MOV R10, RZ, RZ, -R10 ;  /* 0x000000ffff0a7224 */ /* 0x000fe400078e0a0a */
[C---:B------:R-:W-:Y:S01]  /*0a20*/  IMAD R9, R6.reuse, R7, R11 ;  /* 0x0000000706097224 */ /* 0x040fe200078e020b */
[----:B------:R-:W-:Y:S01]  /*0a30*/  SHF.R.S32.HI R7, RZ, 0x1f, R40 ;  /* 0x0000001fff077819 */ /* 0x000fe20000011428 */
[----:B------:R-:W-:Y:S02]  /*0a40*/  IMAD.MOV R8, RZ, RZ, -R8 ;  /* 0x000000ffff087224 */ /* 0x000fe400078e0a08 */
[C---:B------:R-:W-:Y:S01]  /*0a50*/  IMAD R11, R6.reuse, R16, R15 ;  /* 0x00000010060b7224 */ /* 0x040fe200078e020f */
[C---:B------:R-:W-:Y:S01]  /*0a60*/  ISETP.GT.U32.AND P1, PT, R6.reuse, R9, PT ;  /* 0x000000090600720c */ /* 0x040fe20003f24070 */
[----:B------:R-:W-:Y:S01]  /*0a70*/  IMAD R17, R6, R10, R17 ;  /* 0x0000000a06117224 */ /* 0x000fe200078e0211 */
[----:B------:R-:W0:Y:S01]  /*0a80*/  LDC R15, c[0x0][0x23c] ;  /* 0x00008f00ff0f7b82 */ /* 0x000e220000000800 */
[----:B------:R-:W-:Y:S01]  /*0a90*/  @!P0 IMAD.IADD R14, R14, 0x1, -R21 ;  /* 0x000000010e0e8824 */ /* 0x000fe200078e0a15 */
[C---:B------:R-:W-:Y:S01]  /*0aa0*/  ISETP.GT.U32.AND P2, PT, R6.reuse, R11, PT ;  /* 0x0000000b0600720c */ /* 0x040fe20003f44070 */
[C---:B------:R-:W-:Y:S01]  /*0ab0*/  IMAD R19, R6.reuse, R8, R19 ;  /* 0x0000000806137224 */ /* 0x040fe200078e0213 */
[----:B------:R-:W-:Y:S01]  /*0ac0*/  ISETP.GT.U32.AND P3, PT, R6, R17, PT ;  /* 0x000000110600720c */ /* 0x000fe20003f64070 */
[----:B------:R-:W-:Y:S01]  /*0ad0*/  IMAD.SHL.U32 R8, R2, 0x20, RZ ;  /* 0x0000002002087824 */ /* 0x000fe200078e00ff */
[----:B------:R-:W-:Y:S01]  /*0ae0*/  ISETP.GT.U32.AND P0, PT, R21, R14, PT ;  /* 0x0000000e1500720c */ /* 0x000fe20003f04070 */
[----:B------:R-:W-:Y:S01]  /*0af0*/  IMAD R16, R5, R52, RZ ;  /* 0x0000003405107224 */ /* 0x000fe200078e02ff */
[----:B------:R-:W-:-:S02]  /*0b00*/  ISETP.GT.U32.AND P4, PT, R6, R19, PT ;  /* 0x000000130600720c */ /* 0x000fc40003f84070 */
[----:B------:R-:W-:Y:S01]  /*0b10*/  LOP3.LUT R8, R8, 0xf60, RZ, 0xc0, !PT ;  /* 0x00000f6008087812 */ /* 0x000fe200078ec0ff */
[--C-:B------:R-:W-:Y:S01]  /*0b20*/  @!P1 IMAD.IADD R9, R9, 0x1, -R6.reuse ;  /* 0x0000000109099824 */ /* 0x100fe200078e0a06 */
[----:B------:R-:W-:Y:S02]  /*0b30*/  ISETP.NE.AND P1, PT, R12, RZ, PT ;  /* 0x000000ff0c00720c */ /* 0x000fe40003f25270 */
[----:B------:R-:W-:Y:S01]  /*0b40*/  LEA.HI R40, R7, R40, RZ, 0x5 ;  /* 0x0000002807287211 */ /* 0x000fe200078f28ff */
[--C-:B------:R-:W-:Y:S01]  /*0b50*/  @!P2 IMAD.IADD R11, R11, 0x1, -R6.reuse ;  /* 0x000000010b0ba824 */ /* 0x100fe200078e0a06 */
[----:B------:R-:W-:Y:S01]  /*0b60*/  ISETP.GT.U32.AND P2, PT, R6, R9, PT ;  /* 0x000000090600720c */ /* 0x000fe20003f44070 */
[----:B------:R-:W-:Y:S01]  /*0b70*/  @!P3 IMAD.IADD R17, R17, 0x1, -R6 ;  /* 0x000000011111b824 */ /* 0x000fe200078e0a06 */
[----:B------:R-:W-:Y:S01]  /*0b80*/  SHF.R.S32.HI R40, RZ, 0x5, R40 ;  /* 0x00000005ff287819 */ /* 0x000fe20000011428 */
[----:B------:R-:W-:Y:S01]  /*0b90*/  @!P0 IMAD.IADD R14, R14, 0x1, -R21 ;  /* 0x000000010e0e8824 */ /* 0x000fe200078e0a15 */
[----:B------:R-:W-:Y:S01]  /*0ba0*/  ISETP.GE.AND P0, PT, R0, RZ, PT ;  /* 0x000000ff0000720c */ /* 0x000fe20003f06270 */
[----:B------:R-:W-:Y:S01]  /*0bb0*/  @!P4 IMAD.IADD R19, R19, 0x1, -R6 ;  /* 0x000000011313c824 */ /* 0x000fe200078e0a06 */
[----:B------:R-:W-:-:S02]  /*0bc0*/  ISETP.GT.U32.AND P3, PT, R6, R11, PT ;  /* 0x0000000b0600720c */ /* 0x000fc40003f64070 */
[C---:B------:R-:W-:Y:S02]  /*0bd0*/  ISETP.GT.U32.AND P4, PT, R6.reuse, R17, PT ;  /* 0x000000110600720c */ /* 0x040fe40003f84070 */
[----:B------:R-:W-:Y:S02]  /*0be0*/  ISETP.GT.U32.AND P5, PT, R6, R19, PT ;  /* 0x000000130600720c */ /* 0x000fe40003fa4070 */
[----:B------:R-:W-:Y:S01]  /*0bf0*/  SHF.R.S32.HI R21, RZ, 0x2, R2 ;  /* 0x00000002ff157819 */ /* 0x000fe20000011402 */
[----:B------:R-:W-:Y:S01]  /*0c00*/  @!P2 IMAD.IADD R9, R9, 0x1, -R6 ;  /* 0x000000010909a824 */ /* 0x000fe200078e0a06 */
[----:B------:R-:W-:Y:S01]  /*0c10*/  ISETP.LE.AND P2, PT, RZ, UR6, PT ;  /* 0x00000006ff007c0c */ /* 0x000fe2000bf43270 */
[----:B------:R-:W-:Y:S01]  /*0c20*/  ULDC UR6, c[0x0][0x234] ;  /* 0x00008d0000067ab9 */ /* 0x000fe20000000800 */
[----:B------:R-:W-:Y:S01]  /*0c30*/  SGXT R21, R21, 0x1 ;  /* 0x000000011515781a */ /* 0x000fe20000000200 */
[----:B------:R-:W-:Y:S01]  /*0c40*/  @!P0 IMAD.MOV R14, RZ, RZ, -R14 ;  /* 0x000000ffff0e8224 */ /* 0x000fe200078e0a0e */
[----:B------:R-:W-:Y:S01]  /*0c50*/  @!P1 LOP3.LUT R14, RZ, R12, RZ, 0x33, !PT ;  /* 0x0000000cff0e9212 */ /* 0x000fe200078e33ff */
[--C-:B------:R-:W-:Y:S01]  /*0c60*/  @!P3 IMAD.IADD R11, R11, 0x1, -R6.reuse ;  /* 0x000000010b0bb824 */ /* 0x100fe200078e0a06 */
[----:B------:R-:W-:Y:S01]  /*0c70*/  ISETP.LE.AND P1, PT, RZ, UR5, PT ;  /* 0x00000005ff007c0c */ /* 0x000fe2000bf23270 */
[--C-:B------:R-:W-:Y:S01]  /*0c80*/  @!P4 IMAD.IADD R17, R17, 0x1, -R6.reuse ;  /* 0x000000011111c824 */ /* 0x100fe200078e0a06 */
[----:B------:R-:W-:Y:S01]  /*0c90*/  ISETP.LE.AND P4, PT, RZ, UR7, PT ;  /* 0x00000007ff007c0c */ /* 0x000fe2000bf83270 */
[----:B------:R-:W-:Y:S01]  /*0ca0*/  @!P5 IMAD.IADD R19, R19, 0x1, -R6 ;  /* 0x000000011313d824 */ /* 0x000fe200078e0a06 */
[----:B------:R-:W-:Y:S01]  /*0cb0*/  ISETP.LE.AND P3, PT, RZ, UR4, PT ;  /* 0x00000004ff007c0c */ /* 0x000fe2000bf63270 */
[----:B------:R-:W-:Y:S01]  /*0cc0*/  IMAD R14, R14, UR6, RZ ;  /* 0x000000060e0e7c24 */ /* 0x000fe2000f8e02ff */
[----:B------:R-:W-:Y:S01]  /*0cd0*/  LOP3.LUT R6, R2, 0x1f, RZ, 0xc0, !PT ;  /* 0x0000001f02067812 */ /* 0x000fe200078ec0ff */
[----:B------:R-:W-:Y:S01]  /*0ce0*/  @!P2 IMAD.MOV R11, RZ, RZ, -R11 ;  /* 0x000000ffff0ba224 */ /* 0x000fe200078e0a0b */
[----:B------:R-:W-:Y:S01]  /*0cf0*/  ISETP.NE.AND P0, PT, R13, RZ, PT ;  /* 0x000000ff0d00720c */ /* 0x000fe20003f05270 */
[----:B------:R-:W-:Y:S01]  /*0d00*/  ULDC.64 UR4, c[0x0][0x218] ;  /* 0x0000860000047ab9 */ /* 0x000fe20000000a00 */
[----:B------:R-:W-:Y:S01]  /*0d10*/  LOP3.LUT R12, RZ, R13, RZ, 0x33, !PT ;  /* 0x0000000dff0c7212 */ /* 0x000fe200078e33ff */
[----:B0-----:R-:W-:Y:S01]  /*0d20*/  IMAD R10, R6, R15, RZ ;  /* 0x0000000f060a7224 */ /* 0x001fe200078e02ff */
[----:B------:R-:W-:Y:S01]  /*0d30*/  LOP3.LUT R42, R8, 0x90, R21, 0xf8, !PT ;  /* 0x00000090082a7812 */ /* 0x000fe200078ef815 */
[----:B------:R-:W-:Y:S01]  /*0d40*/  @!P1 IMAD.MOV R9, RZ, RZ, -R9 ;  /* 0x000000ffff099224 */ /* 0x000fe200078e0a09 */
[----:B------:R-:W-:Y:S01]  /*0d50*/  SEL R46, R12, R11, !P0 ;  /* 0x0000000b0c2e7207 */ /* 0x000fe20004000000 */
[----:B------:R-:W-:Y:S01]  /*0d60*/  @!P4 IMAD.MOV R19, RZ, RZ, -R19 ;  /* 0x000000ffff13c224 */ /* 0x000fe200078e0a13 */
[----:B------:R-:W-:Y:S01]  /*0d70*/  IADD3 R7, P5, R10, UR4, RZ ;  /* 0x000000040a077c10 */ /* 0x000fe2000ffbe0ff */
[----:B------:R-:W-:Y:S01]  /*0d80*/  @!P3 IMAD.MOV R17, RZ, RZ, -R17 ;  /* 0x000000ffff11b224 */ /* 0x000fe200078e0a11 */
[C---:B------:R-:W-:Y:S01]  /*0d90*/  SEL R44, R12.reuse, R9, !P0 ;  /* 0x000000090c2c7207 */ /* 0x040fe20004000000 */
[----:B------:R-:W-:Y:S01]  /*0da0*/  ULDC UR4, c[0x0][0x240] ;  /* 0x0000900000047ab9 */ /* 0x000fe20000000800 */
[----:B------:R-:W-:Y:S01]  /*0db0*/  SEL R50, R12, R19, !P0 ;  /* 0x000000130c327207 */ /* 0x000fe20004000000 */
[----:B------:R-:W-:Y:S01]  /*0dc0*/  IMAD R46, R46, UR4, RZ ;  /* 0x000000042e2e7c24 */ /* 0x000fe2000f8e02ff */
[----:B------:R-:W-:Y:S01]  /*0dd0*/  SEL R48, R12, R17, !P0 ;  /* 0x000000110c307207 */ /* 0x000fe20004000000 */
[----:B------:R-:W-:Y:S01]  /*0de0*/  IMAD R44, R44, UR4, RZ ;  /* 0x000000042c2c7c24 */ /* 0x000fe2000f8e02ff */
[----:B------:R-:W-:Y:S01]  /*0df0*/  IADD3 R8, P1, R14, UR14, RZ ;  /* 0x0000000e0e087c10 */ /* 0x000fe2000ff3e0ff */
[----:B------:R-:W-:Y:S01]  /*0e00*/  IMAD R50, R50, UR4, RZ ;  /* 0x0000000432327c24 */ /* 0x000fe2000f8e02ff */
[C---:B------:R-:W-:Y:S01]  /*0e10*/  LOP3.LUT R11, R63.reuse, 0x8, RZ, 0xfc, !PT ;  /* 0x000000083f0b7812 */ /* 0x040fe200078efcff */
[----:B------:R-:W-:Y:S01]  /*0e20*/  IMAD R48, R48, UR4, RZ ;  /* 0x0000000430307c24 */ /* 0x000fe2000f8e02ff */
[C---:B------:R-:W-:Y:S01]  /*0e30*/  LOP3.LUT R12, R63.reuse, 0x10, RZ, 0xfc, !PT ;  /* 0x000000103f0c7812 */ /* 0x040fe200078efcff */
[-C--:B------:R-:W-:Y:S01]  /*0e40*/  IMAD R17, R4, R52.reuse, RZ ;  /* 0x0000003404117224 */ /* 0x080fe200078e02ff */
[----:B------:R-:W-:Y:S01]  /*0e50*/  LOP3.LUT R13, R63, 0x18, RZ, 0xfc, !PT ;  /* 0x000000183f0d7812 */ /* 0x000fe200078efcff */
[-C--:B------:R-:W-:Y:S01]  /*0e60*/  IMAD R19, R62, R52.reuse, RZ ;  /* 0x000000343e137224 */ /* 0x080fe200078e02ff */
[----:B------:R-:W-:Y:S01]  /*0e70*/  LOP3.LUT R41, R42, R63, RZ, 0xfc, !PT ;  /* 0x0000003f2a297212 */ /* 0x000fe200078efcff */
[-C--:B------:R-:W-:Y:S01]  /*0e80*/  IMAD R22, R12, R52.reuse, RZ ;  /* 0x000000340c167224 */ /* 0x080fe200078e02ff */
[----:B------:R-:W-:Y:S01]  /*0e90*/  LEA.HI.X.SX32 R9, R14, UR15, 0x1, P1 ;  /* 0x0000000f0e097c11 */ /* 0x000fe200088f0eff */
[----:B------:R-:W-:Y:S01]  /*0ea0*/  IMAD.SHL.U32 R14, R15, 0x20, RZ ;  /* 0x000000200f0e7824 */ /* 0x000fe200078e00ff */
[----:B------:R-:W-:Y:S01]  /*0eb0*/  LOP3.LUT R42, R43, 0x17f, R2, 0x78, !PT ;  /* 0x0000017f2b2a7812 */ /* 0x000fe200078e7802 */
[----:B------:R-:W-:Y:S01]  /*0ec0*/  IMAD.SHL.U32 R15, R52, 0x20, RZ ;  /* 0x00000020340f7824 */ /* 0x000fe200078e00ff */
[----:B------:R-:W-:Y:S01]  /*0ed0*/  LEA.HI.X.SX32 R10, R10, UR5, 0x1, P5 ;  /* 0x000000050a0a7c11 */ /* 0x000fe2000a8f0eff */
[-C--:B------:R-:W-:Y:S01]  /*0ee0*/  IMAD R21, R13, R52.reuse, RZ ;  /* 0x000000340d157224 */ /* 0x080fe200078e02ff */
[----:B------:R-:W-:Y:S01]  /*0ef0*/  LOP3.LUT R43, R41, 0x10, RZ, 0x3c, !PT ;  /* 0x00000010292b7812 */ /* 0x000fe200078e3cff */
[----:B------:R-:W-:Y:S01]  /*0f00*/  IMAD R23, R11, R52, RZ ;  /* 0x000000340b177224 */ /* 0x000fe200078e02ff */
[----:B------:R-:W-:Y:S01]  /*0f10*/  SHF.R.S32.HI R45, RZ, 0x1f, R44 ;  /* 0x0000001fff2d7819 */ /* 0x000fe2000001142c */
[----:B------:R-:W-:Y:S01]  /*0f20*/  UIADD3 UR14, UR8, 0x1000, URZ ;  /* 0x00001000080e7890 */ /* 0x000fe2000fffe03f */
[----:B------:R-:W-:-:S02]  /*0f30*/  SHF.R.S32.HI R47, RZ, 0x1f, R46 ;  /* 0x0000001fff2f7819 */ /* 0x000fc4000001142e */
[----:B------:R-:W-:Y:S02]  /*0f40*/  SHF.R.S32.HI R49, RZ, 0x1f, R48 ;  /* 0x0000001fff317819 */ /* 0x000fe40000011430 */
[----:B------:R-:W-:-:S07]  /*0f50*/  SHF.R.S32.HI R51, RZ, 0x1f, R50 ;  /* 0x0000001fff337819 */ /* 0x000fce0000011432 */
.L_x_1:
[----:B------:R-:W-:Y:S02]  /*0f60*/  ISETP.GE.AND P0, PT, R63, UR12, PT ;  /* 0x0000000c3f007c0c */ /* 0x000fe4000bf06270 */
[C---:B0-----:R-:W-:Y:S02]  /*0f70*/  IADD3 R54, P1, R20.reuse, R8, RZ ;  /* 0x0000000814367210 */ /* 0x041fe40007f3e0ff */
[----:B------:R-:W-:Y:S02]  /*0f80*/  PRMT R66, RZ, 0x7610, R66 ;  /* 0x00007610ff427816 */ /* 0x000fe40000000042 */
[----:B------:R-:W-:Y:S02]  /*0f90*/  LEA.HI.X.SX32 R55, R20, R9, 0x1, P1 ;  /* 0x0000000914377211 */ /* 0x000fe400008f0eff */
[----:B------:R-:W-:-:S05]  /*0fa0*/  ISETP.GE.AND P1, PT, R62, UR12, PT ;  /* 0x0000000c3e007c0c */ /* 0x000fca000bf26270 */
[----:B------:R-:W2:Y:S01]  /*0fb0*/  @!P0 LDG.E.U8 R66, desc[UR10][R54.64] ;  /* 0x0000000a36428981 */ /* 0x000ea2000c1e1100 */
[C---:B------:R-:W-:Y:S02]  /*0fc0*/  IADD3 R56, P0, R19.reuse, R8, RZ ;  /* 0x0000000813387210 */ /* 0x040fe40007f1e0ff */
[----:B------:R-:W-:Y:S02]  /*0fd0*/  PRMT R64, RZ, 0x7610, R64 ;  /* 0x00007610ff407816 */ /* 0x000fe40000000040 */
[----:B------:R-:W-:-:S05]  /*0fe0*/  LEA.HI.X.SX32 R57, R19, R9, 0x1, P0 ;  /* 0x0000000913397211 */ /* 0x000fca00000f0eff */
[----:B------:R0:W3:Y:S01]  /*0ff0*/  @!P1 LDG.E.U8 R64, desc[UR10][R56.64] ;  /* 0x0000000a38409981 */ /* 0x0000e2000c1e1100 */
[CC--:B------:R-:W-:Y:S02]  /*1000*/  IADD3 R70, P1, R23.reuse, R8.reuse, RZ ;  /* 0x0000000817467210 */ /* 0x0c0fe40007f3e0ff */
[----:B------:R-:W-:Y:S02]  /*1010*/  IADD3 R60, P0, R18, R8, RZ ;  /* 0x00000008123c7210 */ /* 0x000fe40007f1e0ff */
[-C--:B------:R-:W-:Y:S02]  /*1020*/  LEA.HI.X.SX32 R71, R23, R9.reuse, 0x1, P1 ;  /* 0x0000000917477211 */ /* 0x080fe400008f0eff */
[----:B------:R-:W-:Y:S02]  /*1030*/  ISETP.GE.AND P1, PT, R12, UR12, PT ;  /* 0x0000000c0c007c0c */ /* 0x000fe4000bf26270 */
[----:B------:R-:W-:Y:S02]  /*1040*/  LEA.HI.X.SX32 R61, R18, R9, 0x1, P0 ;  /* 0x00000009123d7211 */ /* 0x000fe400000f0eff */
[----:B------:R-:W-:-:S02]  /*1050*/  ISETP.GE.AND P2, PT, R11, UR12, PT ;  /* 0x0000000c0b007c0c */ /* 0x000fc4000bf46270 */
[CC--:B------:R-:W-:Y:S02]  /*1060*/  IADD3 R74, P0, R22.reuse, R8.reuse, RZ ;  /* 0x00000008164a7210 */ /* 0x0c0fe40007f1e0ff */
[----:B------:R-:W-:Y:S02]  /*1070*/  ISETP.GE.AND P3, PT, R3, UR12, PT ;  /* 0x0000000c03007c0c */ /* 0x000fe4000bf66270 */
[----:B0-----:R-:W-:Y:S02]  /*1080*/  PRMT R56, RZ, 0x7610, R56 ;  /* 0x00007610ff387816 */ /* 0x001fe40000000038 */
[----:B------:R-:W-:Y:S02]  /*1090*/  LEA.HI.X.SX32 R75, R22, R9, 0x1, P0 ;  /* 0x00000009164b7211 */ /* 0x000fe400000f0eff */
[----:B------:R-:W-:Y:S02]  /*10a0*/  PRMT R52, RZ, 0x7610, R52 ;  /* 0x00007610ff347816 */ /* 0x000fe40000000034 */
[----:B------:R-:W-:Y:S01]  /*10b0*/  IADD3 R68, P0, R17, R8, RZ ;  /* 0x0000000811447210 */ /* 0x000fe20007f1e0ff */
[----:B------:R-:W4:Y:S01]  /*10c0*/  @!P1 LDG.E.U8 R56, desc[UR10][R74.64] ;  /* 0x0000000a4a389981 */ /* 0x000f22000c1e1100 */
[----:B------:R-:W-:-:S02]  /*10d0*/  PRMT R54, RZ, 0x7610, R54 ;  /* 0x00007610ff367816 */ /* 0x000fc40000000036 */
[----:B------:R-:W-:Y:S01]  /*10e0*/  ISETP.GE.AND P1, PT, R13, UR12, PT ;  /* 0x0000000c0d007c0c */ /* 0x000fe2000bf26270 */
[----:B------:R0:W5:Y:S01]  /*10f0*/  @!P2 LDG.E.U8 R52, desc[UR10][R70.64] ;  /* 0x0000000a4634a981 */ /* 0x000162000c1e1100 */
[----:B------:R-:W-:-:S03]  /*1100*/  LEA.HI.X.SX32 R69, R17, R9, 0x1, P0 ;  /* 0x0000000911457211 */ /* 0x000fc600000f0eff */
[----:B------:R1:W4:Y:S01]  /*1110*/  @!P3 LDG.E.U8 R54, desc[UR10][R60.64] ;  /* 0x0000000a3c36b981 */ /* 0x000322000c1e1100 */
[----:B------:R-:W-:Y:S02]  /*1120*/  ISETP.GE.AND P2, PT, R4, UR12, PT ;  /* 0x0000000c04007c0c */ /* 0x000fe4000bf46270 */
[C---:B0-----:R-:W-:Y:S02]  /*1130*/  IADD3 R70, P0, R21.reuse, R8, RZ ;  /* 0x0000000815467210 */ /* 0x041fe40007f1e0ff */
[----:B-1----:R-:W-:Y:S02]  /*1140*/  PRMT R60, RZ, 0x7610, R60 ;  /* 0x00007610ff3c7816 */ /* 0x002fe4000000003c */
[----:B------:R-:W-:-:S05]  /*1150*/  LEA.HI.X.SX32 R71, R21, R9, 0x1, P0 ;  /* 0x0000000915477211 */ /* 0x000fca00000f0eff */
[----:B------:R-:W4:Y:S01]  /*1160*/  @!P1 LDG.E.U8 R60, desc[UR10][R70.64] ;  /* 0x0000000a463c9981 */ /* 0x000f22000c1e1100 */
[----:B------:R-:W-:Y:S02]  /*1170*/  ISETP.GE.AND P1, PT, R5, UR12, PT ;  /* 0x0000000c05007c0c */ /* 0x000fe4000bf26270 */
[C---:B------:R-:W-:Y:S02]  /*1180*/  IADD3 R72, P0, R16.reuse, R8, RZ ;  /* 0x0000000810487210 */ /* 0x040fe40007f1e0ff */
[----:B------:R-:W-:Y:S02]  /*1190*/  PRMT R58, RZ, 0x7610, R58 ;  /* 0x00007610ff3a7816 */ /* 0x000fe4000000003a */
[----:B------:R-:W-:Y:S02]  /*11a0*/  PRMT R53, RZ, 0x7610, R53 ;  /* 0x00007610ff357816 */ /* 0x000fe40000000035 */
[----:B------:R-:W-:Y:S02]  /*11b0*/  LEA.HI.X.SX32 R73, R16, R9, 0x1, P0 ;  /* 0x0000000910497211 */ /* 0x000fe400000f0eff */
[----:B------:R0:W4:Y:S04]  /*11c0*/  @!P2 LDG.E.U8 R58, desc[UR10][R68.64] ;  /* 0x0000000a443aa981 */ /* 0x000128000c1e1100 */
[----:B------:R1:W4:Y:S01]  /*11d0*/  @!P1 LDG.E.U8 R53, desc[UR10][R72.64] ;  /* 0x0000000a48359981 */ /* 0x000322000c1e1100 */
[----:B------:R-:W-:Y:S01]  /*11e0*/  BAR.SYNC.DEFER_BLOCKING 0x0 ;  /* 0x0000000000007b1d */ /* 0x000fe20000010000 */
[----:B0-----:R-:W-:-:S02]  /*11f0*/  IADD3 R68, P0, R46, R7, RZ ;  /* 0x000000072e447210 */ /* 0x001fc40007f1e0ff */
[----:B------:R-:W-:-:S03]  /*1200*/  ISETP.GE.AND P1, PT, R6, UR12, PT ;  /* 0x0000000c06007c0c */ /* 0x000fc6000bf26270 */
[----:B------:R-:W-:Y:S01]  /*1210*/  IMAD.X R69, R47, 0x1, R10, P0 ;  /* 0x000000012f457824 */ /* 0x000fe200000e060a */
[----:B------:R-:W-:Y:S02]  /*1220*/  IADD3 R70, P0, R48, R7, RZ ;  /* 0x0000000730467210 */ /* 0x000fe40007f1e0ff */
[----:B------:R-:W-:-:S03]  /*1230*/  PRMT R55, RZ, 0x7610, R55 ;  /* 0x00007610ff377816 */ /* 0x000fc60000000037 */
[----:B------:R-:W-:Y:S01]  /*1240*/  IMAD.X R71, R49, 0x1, R10, P0 ;  /* 0x0000000131477824 */ /* 0x000fe200000e060a */
[----:B-1----:R-:W-:-:S05]  /*1250*/  IADD3 R72, P0, R50, R7, RZ ;  /* 0x0000000732487210 */ /* 0x002fca0007f1e0ff */
[----:B------:R-:W-:Y:S01]  /*1260*/  IMAD.X R73, R51, 0x1, R10, P0 ;  /* 0x0000000133497824 */ /* 0x000fe200000e060a */
[----:B------:R0:W4:Y:S01]  /*1270*/  @!P1 LDG.E.U8 R55, desc[UR10][R68.64] ;  /* 0x0000000a44379981 */ /* 0x000122000c1e1100 */
[----:B------:R-:W-:Y:S02]  /*1280*/  PRMT R57, RZ, 0x7610, R57 ;  /* 0x00007610ff397816 */ /* 0x000fe40000000039 */
[----:B------:R-:W-:Y:S02]  /*1290*/  PRMT R59, RZ, 0x7610, R59 ;  /* 0x00007610ff3b7816 */ /* 0x000fe4000000003b */
[----:B------:R-:W-:Y:S02]  /*12a0*/  PRMT R61, RZ, 0x7610, R61 ;  /* 0x00007610ff3d7816 */ /* 0x000fe4000000003d */
[----:B------:R-:W4:Y:S01]  /*12b0*/  @!P1 LDG.E.U8 R57, desc[UR10][R70.64] ;  /* 0x0000000a46399981 */ /* 0x000f22000c1e1100 */
[----:B0-----:R-:W-:-:S03]  /*12c0*/  IADD3 R68, P0, R44, R7, RZ ;  /* 0x000000072c447210 */ /* 0x001fc60007f1e0ff */
[----:B------:R-:W4:Y:S02]  /*12d0*/  @!P1 LDG.E.U8 R59, desc[UR10][R72.64] ;  /* 0x0000000a483b9981 */ /* 0x000f24000c1e1100 */
[----:B------:R-:W-:-:S05]  /*12e0*/  IMAD.X R69, R45, 0x1, R10, P0 ;  /* 0x000000012d457824 */ /* 0x000fca00000e060a */
[----:B------:R-:W4:Y:S01]  /*12f0*/  @!P1 LDG.E.U8 R61, desc[UR10][R68.64] ;  /* 0x0000000a443d9981 */ /* 0x000f22000c1e1100 */
[----:B------:R-:W-:Y:S02]  /*1300*/  USHF.L.U32 UR4, UR13, 0x5, URZ ;  /* 0x000000050d047899 */ /* 0x000fe4000800063f */
[----:B------:R-:W-:Y:S02]  /*1310*/  USHF.L.U32 UR5, UR13, 0x3, URZ ;  /* 0x000000030d057899 */ /* 0x000fe4000800063f */
[----:B------:R-:W-:Y:S02]  /*1320*/  ULOP3.LUT UR4, UR4, 0x80, URZ, 0xc0, !UPT ;  /* 0x0000008004047892 */ /* 0x000fe4000f8ec03f */
[----:B------:R-:W-:Y:S02]  /*1330*/  ULOP3.LUT UR5, UR5, 0x40, URZ, 0xc0, !UPT ;  /* 0x0000004005057892 */ /* 0x000fe4000f8ec03f */
[----:B------:R-:W-:Y:S02]  /*1340*/  ULEA.HI UR4, UR8, UR4, URZ, 0x1c ;  /* 0x0000000408047291 */ /* 0x000fe4000f8fe03f */
[----:B------:R-:W-:-:S02]  /*1350*/  ULEA.HI UR5, UR14, UR5, URZ, 0x1c ;  /* 0x000000050e057291 */ /* 0x000fc4000f8fe03f */
[----:B------:R-:W-:Y:S02]  /*1360*/  ULOP3.LUT UR4, UR4, 0x3fff, URZ, 0xc0, !UPT ;  /* 0x00003fff04047892 */ /* 0x000fe4000f8ec03f */
[----:B------:R-:W-:Y:S01]  /*1370*/  ULOP3.LUT UR6, UR5, 0x3fff, URZ, 0xc0, !UPT ;  /* 0x00003fff05067892 */ /* 0x000fe2000f8ec03f */
[----:B------:R-:W-:Y:S02]  /*1380*/  UMOV UR7, 0xc0000010 ;  /* 0xc000001000077882 */ /* 0x000fe40000000000 */
[----:B------:R-:W-:Y:S01]  /*1390*/  UMOV UR5, 0xc0000010 ;  /* 0xc000001000057882 */ /* 0x000fe20000000000 */
[----:B------:R-:W-:-:S05]  /*13a0*/  VIADD R40, R40, 0xffffffff ;  /* 0xffffffff28287836 */ /* 0x000fca0000000000 */
[----:B------:R-:W-:Y:S01]  /*13b0*/  ISETP.NE.U32.AND P0, PT, R40, RZ, PT ;  /* 0x000000ff2800720c */ /* 0x000fe20003f05070 */
[----:B------:R-:W-:Y:S01]  /*13c0*/  UIADD3 UR12, UR12, -0x20, URZ ;  /* 0xffffffe00c0c7890 */ /* 0x000fe2000fffe03f */
[C---:B------:R-:W-:Y:S02]  /*13d0*/  IADD3 R7, P1, R14.reuse, R7, RZ ;  /* 0x000000070e077210 */ /* 0x040fe40007f3e0ff */
[C---:B------:R-:W-:Y:S02]  /*13e0*/  IADD3 R8, P2, R15.reuse, R8, RZ ;  /* 0x000000080f087210 */ /* 0x040fe40007f5e0ff */
[----:B------:R-:W-:Y:S02]  /*13f0*/  LEA.HI.X.SX32 R10, R14, R10, 0x1, P1 ;  /* 0x0000000a0e0a7211 */ /* 0x000fe400008f0eff */
[----:B------:R-:W-:Y:S01]  /*1400*/  LEA.HI.X.SX32 R9, R15, R9, 0x1, P2 ;  /* 0x000000090f097211 */ /* 0x000fe200010f0eff */
[----:B--2---:R0:W-:Y:S04]  /*1410*/  STS.U8 [R41+UR8], R66 ;  /* 0x0000004229007988 */ /* 0x0041e80008000008 */
[----:B---3--:R0:W-:Y:S04]  /*1420*/  STS.U8 [R41+UR8+0x4], R64 ;  /* 0x0000044029007988 */ /* 0x0081e80008000008 */
[----:B-----5:R0:W-:Y:S04]  /*1430*/  STS.U8 [R41+UR8+0x8], R52 ;  /* 0x0000083429007988 */ /* 0x0201e80008000008 */
[----:B----4-:R0:W-:Y:S04]  /*1440*/  STS.U8 [R41+UR8+0xc], R54 ;  /* 0x00000c3629007988 */ /* 0x0101e80008000008 */
[----:B------:R0:W-:Y:S04]  /*1450*/  STS.U8 [R43+UR8], R56 ;  /* 0x000000382b007988 */ /* 0x0001e80008000008 */
[----:B------:R0:W-:Y:S04]  /*1460*/  STS.U8 [R43+UR8+0x8], R60 ;  /* 0x0000083c2b007988 */ /* 0x0001e80008000008 */
[----:B------:R0:W-:Y:S04]  /*1470*/  STS.U8 [R43+UR8+0x4], R58 ;  /* 0x0000043a2b007988 */ /* 0x0001e80008000008 */
[----:B------:R0:W-:Y:S04]  /*1480*/  STS.U8 [R43+UR8+0xc], R53 ;  /* 0x00000c352b007988 */ /* 0x0001e80008000008 */
[----:B------:R0:W-:Y:S04]  /*1490*/  STS.U8 [R42+UR8+0x1400], R55 ;  /* 0x001400372a007988 */ /* 0x0001e80008000008 */
[----:B------:R0:W-:Y:S04]  /*14a0*/  STS.U8 [R42+UR8+0x1200], R57 ;  /* 0x001200392a007988 */ /* 0x0001e80008000008 */
[----:B------:R0:W-:Y:S04]  /*14b0*/  STS.U8 [R42+UR8+0x1000], R59 ;  /* 0x0010003b2a007988 */ /* 0x0001e80008000008 */
[----:B------:R0:W-:Y:S01]  /*14c0*/  STS.U8 [R42+UR8+0x1600], R61 ;  /* 0x0016003d2a007988 */ /* 0x0001e20008000008 */
[----:B------:R1:W-:Y:S06]  /*14d0*/  MEMBAR.ALL.CTA ;  /* 0x0000000000007992 */ /* 0x0003ec0000008000 */
[----:B-1----:R-:W1:Y:S02]  /*14e0*/  FENCE.VIEW.ASYNC.S ;  /* 0x00000000000073c6 */ /* 0x002e640000000000 */
[----:B-1----:R-:W-:Y:S06]  /*14f0*/  BAR.SYNC.DEFER_BLOCKING 0x0 ;  /* 0x0000000000007b1d */ /* 0x002fec0000010000 */
[----:B------:R-:W-:-:S06]  /*1500*/  WARPGROUP.ARRIVE ;  /* 0x00000000000079c5 */ /* 0x000fcc0000000000 */
[----:B------:R-:W-:Y:S03]  /*1510*/  QGMMA.64x32x32.F32.E4M3.E4M3 R24, gdesc[UR4], R24, gsb0 ;  /* 0x00600000041879f3 */ /* 0x000fe60008000818 */
[----:B------:R-:W-:Y:S02]  /*1520*/  WARPGROUP.DEPBAR.LE gsb0, 0x0 ;  /* 0x00008000000079c5 */ /* 0x000fe40000010000 */
[----:B------:R-:W-:Y:S05]  /*1530*/  @P0 BRA `(.L_x_1) ;  /* 0xfffffff800880947 */ /* 0x000fea000383ffff */
.L_x_0:
[--C-:B------:R-:W-:Y:S01]  /*1540*/  SHF.R.S32.HI R8, RZ, 0x5, R2.reuse ;  /* 0x00000005ff087819 */ /* 0x100fe20000011402 */
[C---:B------:R-:W-:Y:S01]  /*1550*/  IMAD.SHL.U32 R9, R2.reuse, 0x100, RZ ;  /* 0x0000010002097824 */ /* 0x040fe200078e00ff */
[----:B------:R-:W-:Y:S01]  /*1560*/  SHF.R.U32.HI R14, RZ, 0x2, R2 ;  /* 0x00000002ff0e7819 */ /* 0x000fe20000011602 */
[----:B------:R-:W-:Y:S01]  /*1570*/  IMAD.SHL.U32 R7, R2, 0x40, RZ ;  /* 0x0000004002077824 */ /* 0x000fe200078e00ff */
[----:B------:R-:W-:Y:S01]  /*1580*/  SGXT R8, R8, 0x1 ;  /* 0x000000010808781a */ /* 0x000fe20000000200 */
[C---:B------:R-:W-:Y:S01]  /*1590*/  IMAD.SHL.U32 R10, R2.reuse, 0x4, RZ ;  /* 0x00000004020a7824 */ /* 0x040fe200078e00ff */
[----:B------:R-:W-:Y:S01]  /*15a0*/  LOP3.LUT R11, R9, 0x1800, RZ, 0xc0, !PT ;  /* 0x00001800090b7812 */ /* 0x000fe200078ec0ff */
[C---:B------:R-:W-:Y:S01]  /*15b0*/  IMAD.SHL.U32 R6, R2.reuse, 0x2, RZ ;  /* 0x0000000202067824 */ /* 0x040fe200078e00ff */
[----:B------:R-:W-:Y:S01]  /*15c0*/  LOP3.LUT R7, R7, 0x40, RZ, 0xc0, !PT ;  /* 0x0000004007077812 */ /* 0x000fe200078ec0ff */
[----:B------:R-:W-:Y:S01]  /*15d0*/  IMAD.SHL.U32 R12, R2, 0x8, RZ ;  /* 0x00000008020c7824 */ /* 0x000fe200078e00ff */
[----:B------:R-:W-:Y:S01]  /*15e0*/  LOP3.LUT R13, R10, 0x380, RZ, 0xc0, !PT ;  /* 0x000003800a0d7812 */ /* 0x000fe200078ec0ff */
[----:B------:R-:W-:Y:S01]  /*15f0*/  BAR.SYNC.DEFER_BLOCKING 0x0 ;  /* 0x0000000000007b1d */ /* 0x000fe20000010000 */
[----:B------:R-:W-:Y:S01]  /*1600*/  LOP3.LUT R9, R8, 0x1004, RZ, 0xc0, !PT ;  /* 0x0000100408097812 */ /* 0x000fe200078ec0ff */
[----:B------:R-:W-:Y:S01]  /*1610*/  IMAD.U32 R16, RZ, RZ, UR9 ;  /* 0x00000009ff107e24 */ /* 0x000fe2000f8e00ff */
[----:B------:R-:W-:Y:S01]  /*1620*/  F2FP.SATFINITE.E4M3.F32.PACK_AB_MERGE_C R24, R25, R24, RZ ;  /* 0x000000181918723e */ /* 0x000fe200048070ff */
[----:B------:R-:W-:Y:S01]  /*1630*/  VIADD R3, R3, UR9 ;  /* 0x0000000903037c36 */ /* 0x000fe20008000000 */
[----:B------:R-:W-:Y:S01]  /*1640*/  F2FP.SATFINITE.E4M3.F32.PACK_AB_MERGE_C R26, R27, R26, RZ ;  /* 0x0000001a1b1a723e */ /* 0x000fe200048070ff */
[----:B------:R-:W-:Y:S01]  /*1650*/  ULDC UR4, c[0x0][0x244] ;  /* 0x0000910000047ab9 */ /* 0x000fe20000000800 */
[----:B------:R-:W-:Y:S01]  /*1660*/  F2FP.SATFINITE.E4M3.F32.PACK_AB_MERGE_C R28, R29, R28, RZ ;  /* 0x0000001c1d1c723e */ /* 0x000fe200048070ff */
[----:B------:R-:W-:Y:S01]  /*1670*/  ULDC.64 UR6, c[0x0][0x228] ;  /* 0x00008a0000067ab9 */ /* 0x000fe20000000a00 */
[----:B------:R-:W-:Y:S01]  /*1680*/  F2FP.SATFINITE.E4M3.F32.PACK_AB_MERGE_C R30, R31, R30, RZ ;  /* 0x0000001e1f1e723e */ /* 0x000fe200048070ff */
[----:B------:R-:W-:Y:S01]  /*1690*/  VIADD R5, R5, UR9 ;  /* 0x0000000905057c36 */ /* 0x000fe20008000000 */
[----:B------:R-:W-:-:S02]  /*16a0*/  F2FP.SATFINITE.E4M3.F32.PACK_AB_MERGE_C R32, R33, R32, RZ ;  /* 0x000000202120723e */ /* 0x000fc400048070ff */
[----:B------:R-:W-:Y:S02]  /*16b0*/  F2FP.SATFINITE.E4M3.F32.PACK_AB_MERGE_C R34, R35, R34, RZ ;  /* 0x000000222322723e */ /* 0x000fe400048070ff */
[----:B------:R-:W-:Y:S02]  /*16c0*/  LOP3.LUT R7, R7, 0x400, R10, 0xf8, !PT ;  /* 0x0000040007077812 */ /* 0x000fe400078ef80a */
[----:B------:R-:W-:Y:S02]  /*16d0*/  LOP3.LUT R11, R11, 0x78, R12, 0xf8, !PT ;  /* 0x000000780b0b7812 */ /* 0x000fe400078ef80c */
[----:B------:R-:W-:Y:S02]  /*16e0*/  LOP3.LUT R14, R13, 0x44, R14, 0xf8, !PT ;  /* 0x000000440d0e7812 */ /* 0x000fe400078ef80e */
[----:B------:R-:W-:Y:S02]  /*16f0*/  LOP3.LUT R8, R9, 0x1bc, R6, 0x78, !PT ;  /* 0x000001bc09087812 */ /* 0x000fe400078e7806 */
[----:B------:R-:W-:-:S02]  /*1700*/  LOP3.LUT R24, R24, 0xffff, RZ, 0xc0, !PT ;  /* 0x0000ffff18187812 */ /* 0x000fc400078ec0ff */
[----:B------:R-:W-:Y:S02]  /*1710*/  LOP3.LUT R26, R26, 0xffff, RZ, 0xc0, !PT ;  /* 0x0000ffff1a1a7812 */ /* 0x000fe400078ec0ff */
[----:B------:R-:W-:Y:S02]  /*1720*/  LOP3.LUT R21, R32, 0xffff, RZ, 0xc0, !PT ;  /* 0x0000ffff20157812 */ /* 0x000fe400078ec0ff */
[----:B------:R-:W-:Y:S02]  /*1730*/  LOP3.LUT R23, R34, 0xffff, RZ, 0xc0, !PT ;  /* 0x0000ffff22177812 */ /* 0x000fe400078ec0ff */
[----:B------:R-:W-:Y:S02]  /*1740*/  LOP3.LUT R13, R28, 0xffff, RZ, 0xc0, !PT ;  /* 0x0000ffff1c0d7812 */ /* 0x000fe400078ec0ff */
[----:B------:R-:W-:Y:S02]  /*1750*/  LOP3.LUT R17, R30, 0xffff, RZ, 0xc0, !PT ;  /* 0x0000ffff1e117812 */ /* 0x000fe400078ec0ff */
[----:B------:R-:W-:-:S02]  /*1760*/  LOP3.LUT R6, R11, R14, RZ, 0x3c, !PT ;  /* 0x0000000e0b067212 */ /* 0x000fc400078e3cff */
[----:B------:R-:W-:Y:S02]  /*1770*/  LOP3.LUT R7, R7, R8, RZ, 0xfc, !PT ;  /* 0x0000000807077212 */ /* 0x000fe400078efcff */
[--C-:B------:R-:W-:Y:S02]  /*1780*/  PRMT R9, R21, 0x3340, R0.reuse ;  /* 0x0000334015097816 */ /* 0x100fe40000000000 */
[----:B------:R-:W-:Y:S02]  /*1790*/  PRMT R11, R23, 0x3340, R0 ;  /* 0x00003340170b7816 */ /* 0x000fe40000000000 */
[----:B------:R-:W-:Y:S02]  /*17a0*/  PRMT R8, R24, 0x3340, R13 ;  /* 0x0000334018087816 */ /* 0x000fe4000000000d */
[----:B------:R-:W-:Y:S02]  /*17b0*/  PRMT R10, R26, 0x3340, R17 ;  /* 0x000033401a0a7816 */ /* 0x000fe40000000011 */
[----:B------:R-:W-:-:S02]  /*17c0*/  PRMT R15, R8, 0x5410, R9 ;  /* 0x00005410080f7816 */ /* 0x000fc40000000009 */
[----:B------:R-:W-:Y:S02]  /*17d0*/  PRMT R19, R10, 0x5410, R11 ;  /* 0x000054100a137816 */ /* 0x000fe4000000000b */
[----:B------:R-:W-:Y:S02]  /*17e0*/  SHF.R.U32.HI R8, RZ, 0x8, R24 ;  /* 0x00000008ff087819 */ /* 0x000fe40000011618 */
[----:B------:R-:W-:Y:S02]  /*17f0*/  SHF.R.U32.HI R10, RZ, 0x8, R13 ;  /* 0x00000008ff0a7819 */ /* 0x000fe4000001160d */
[----:B------:R-:W-:Y:S02]  /*1800*/  SHF.R.U32.HI R12, RZ, 0x8, R21 ;  /* 0x00000008ff0c7819 */ /* 0x000fe40000011615 */
[----:B------:R-:W-:Y:S02]  /*1810*/  SHF.R.U32.HI R9, RZ, 0x8, R26 ;  /* 0x00000008ff097819 */ /* 0x000fe4000001161a */
[----:B------:R-:W-:-:S02]  /*1820*/  SHF.R.U32.HI R11, RZ, 0x8, R17 ;  /* 0x00000008ff0b7819 */ /* 0x000fc40000011611 */
[----:B------:R-:W-:Y:S02]  /*1830*/  SHF.R.U32.HI R13, RZ, 0x8, R23 ;  /* 0x00000008ff0d7819 */ /* 0x000fe40000011617 */
[----:B------:R-:W-:Y:S02]  /*1840*/  LOP3.LUT R10, R10, 0xffff, RZ, 0xc0, !PT ;  /* 0x0000ffff0a0a7812 */ /* 0x000fe400078ec0ff */
[----:B------:R-:W-:Y:S02]  /*1850*/  LOP3.LUT R17, R8, 0xffff, RZ, 0xc0, !PT ;  /* 0x0000ffff08117812 */ /* 0x000fe400078ec0ff */
[----:B------:R-:W-:Y:S02]  /*1860*/  LOP3.LUT R12, R12, 0xffff, RZ, 0xc0, !PT ;  /* 0x0000ffff0c0c7812 */ /* 0x000fe400078ec0ff */
[----:B------:R-:W-:Y:S02]  /*1870*/  LOP3.LUT R11, R11, 0xffff, RZ, 0xc0, !PT ;  /* 0x0000ffff0b0b7812 */ /* 0x000fe400078ec0ff */
[----:B------:R-:W-:-:S02]  /*1880*/  LOP3.LUT R8, R9, 0xffff, RZ, 0xc0, !PT ;  /* 0x0000ffff09087812 */ /* 0x000fc400078ec0ff */
[----:B------:R-:W-:Y:S02]  /*1890*/  LOP3.LUT R13, R13, 0xffff, RZ, 0xc0, !PT ;  /* 0x0000ffff0d0d7812 */ /* 0x000fe400078ec0ff */
[----:B------:R-:W-:Y:S02]  /*18a0*/  F2FP.SATFINITE.E4M3.F32.PACK_AB_MERGE_C R36, R37, R36, RZ ;  /* 0x000000242524723e */ /* 0x000fe400048070ff */
[----:B------:R-:W-:Y:S02]  /*18b0*/  F2FP.SATFINITE.E4M3.F32.PACK_AB_MERGE_C R38, R39, R38, RZ ;  /* 0x000000262726723e */ /* 0x000fe400048070ff */
[----:B------:R-:W-:Y:S02]  /*18c0*/  PRMT R10, R17, 0x3340, R10 ;  /* 0x00003340110a7816 */ /* 0x000fe4000000000a */
[----:B------:R-:W-:Y:S02]  /*18d0*/  PRMT R9, R12, 0x3340, R1 ;  /* 0x000033400c097816 */ /* 0x000fe40000000001 */
[----:B------:R-:W-:-:S02]  /*18e0*/  PRMT R8, R8, 0x3340, R11 ;  /* 0x0000334008087816 */ /* 0x000fc4000000000b */
[----:B------:R-:W-:Y:S02]  /*18f0*/  PRMT R13, R13, 0x3340, R0 ;  /* 0x000033400d0d7816 */ /* 0x000fe40000000000 */
[----:B------:R-:W-:Y:S02]  /*1900*/  LOP3.LUT R36, R36, 0xffff, RZ, 0xc0, !PT ;  /* 0x0000ffff24247812 */ /* 0x000fe400078ec0ff */
[----:B------:R-:W-:Y:S02]  /*1910*/  PRMT R9, R10, 0x5410, R9 ;  /* 0x000054100a097816 */ /* 0x000fe40000000009 */
[----:B------:R-:W-:Y:S02]  /*1920*/  LOP3.LUT R38, R38, 0xffff, RZ, 0xc0, !PT ;  /* 0x0000ffff26267812 */ /* 0x000fe400078ec0ff */
[----:B------:R-:W-:Y:S02]  /*1930*/  PRMT R13, R8, 0x5410, R13 ;  /* 0x00005410080d7816 */ /* 0x000fe4000000000d */
[--C-:B------:R-:W-:Y:S01]  /*1940*/  PRMT R12, R15, 0x4210, R36.reuse ;  /* 0x000042100f0c7816 */ /* 0x100fe20000000024 */
[----:B------:R-:W1:Y:S01]  /*1950*/  LDC R8, c[0x0][0x248] ;  /* 0x00009200ff087b82 */ /* 0x000e620000000800 */
[----:B------:R-:W-:Y:S01]  /*1960*/  PRMT R36, R9, 0x5210, R36 ;  /* 0x0000521009247816 */ /* 0x000fe20000000024 */
[----:B------:R-:W-:Y:S01]  /*1970*/  VIADD R15, R62, UR9 ;  /* 0x000000093e0f7c36 */ /* 0x000fe20008000000 */
[--C-:B------:R-:W-:Y:S01]  /*1980*/  PRMT R14, R19, 0x4210, R38.reuse ;  /* 0x00004210130e7816 */ /* 0x100fe20000000026 */
[----:B------:R2:W-:Y:S01]  /*1990*/  STS [R7+UR8], R12 ;  /* 0x0000000c07007988 */ /* 0x0005e20008000808 */
[----:B------:R-:W-:-:S02]  /*19a0*/  PRMT R38, R13, 0x5210, R38 ;  /* 0x000052100d267816 */ /* 0x000fc40000000026 */
[----:B------:R-:W-:Y:S01]  /*19b0*/  LOP3.LUT R11, R7, 0x40, RZ, 0x3c, !PT ;  /* 0x00000040070b7812 */ /* 0x000fe200078e3cff */
[----:B------:R3:W-:Y:S01]  /*19c0*/  STS [R7+UR8+0x200], R36 ;  /* 0x0002002407007988 */ /* 0x0007e20008000808 */
[----:B------:R-:W-:Y:S02]  /*19d0*/  LOP3.LUT R25, R6, 0x4, RZ, 0x3c, !PT ;  /* 0x0000000406197812 */ /* 0x000fe400078e3cff */
[----:B------:R-:W-:Y:S01]  /*19e0*/  LOP3.LUT R9, R63, UR9, RZ, 0xfc, !PT ;  /* 0x000000093f097c12 */ /* 0x000fe2000f8efcff */
[----:B------:R4:W-:Y:S01]  /*19f0*/  STS [R11+UR8+0x800], R14 ;  /* 0x0008000e0b007988 */ /* 0x0009e20008000808 */
[C---:B------:R-:W-:Y:S01]  /*1a00*/  ISETP.GE.AND P0, PT, R0.reuse, UR6, PT ;  /* 0x0000000600007c0c */ /* 0x040fe2000bf06270 */
[----:B--2---:R-:W-:Y:S01]  /*1a10*/  IMAD R12, R0, UR4, RZ ;  /* 0x00000004000c7c24 */ /* 0x004fe2000f8e02ff */
[----:B------:R-:W-:Y:S01]  /*1a20*/  ULDC.64 UR4, c[0x0][0x220] ;  /* 0x0000880000047ab9 */ /* 0x000fe20000000a00 */
[----:B------:R2:W-:Y:S01]  /*1a30*/  STS [R11+UR8+0xa00], R38 ;  /* 0x000a00260b007988 */ /* 0x0005e20008000808 */
[----:B------:R-:W-:-:S02]  /*1a40*/  ISETP.LT.AND P4, PT, R9, UR7, !P0 ;  /* 0x0000000709007c0c */ /* 0x000fc4000c781270 */
[----:B---3--:R-:W-:Y:S01]  /*1a50*/  IADD3 R7, P1, R12, UR4, RZ ;  /* 0x000000040c077c10 */ /* 0x008fe2000ff3e0ff */
[----:B------:R-:W-:Y:S01]  /*1a60*/  BAR.SYNC.DEFER_BLOCKING 0x0 ;  /* 0x0000000000007b1d */ /* 0x000fe20000010000 */
[C-C-:B------:R-:W-:Y:S02]  /*1a70*/  LOP3.LUT R13, R16.reuse, 0x38, R63.reuse, 0xfe, !PT ;  /* 0x00000038100d7812 */ /* 0x140fe400078efe3f */
[C-C-:B------:R-:W-:Y:S01]  /*1a80*/  LOP3.LUT R0, R16.reuse, 0x30, R63.reuse, 0xfe, !PT ;  /* 0x0000003010007812 */ /* 0x140fe200078efe3f */
[-C--:B-1----:R-:W-:Y:S01]  /*1a90*/  IMAD R20, R9, R8.reuse, RZ ;  /* 0x0000000809147224 */ /* 0x082fe200078e02ff */
[C-C-:B----4-:R-:W-:Y:S01]  /*1aa0*/  LOP3.LUT R14, R16.reuse, 0x20, R63.reuse, 0xfe, !PT ;  /* 0x00000020100e7812 */ /* 0x150fe200078efe3f */
[----:B------:R-:W-:Y:S01]  /*1ab0*/  IMAD R22, R3, R8, RZ ;  /* 0x0000000803167224 */ /* 0x000fe200078e02ff */
[C-C-:B--2---:R-:W-:Y:S02]  /*1ac0*/  LOP3.LUT R11, R16.reuse, 0x28, R63.reuse, 0xfe, !PT ;  /* 0x00000028100b7812 */ /* 0x144fe400078efe3f */
[----:B------:R-:W-:-:S02]  /*1ad0*/  LOP3.LUT R21, R16, 0x18, R63, 0xfe, !PT ;  /* 0x0000001810157812 */ /* 0x000fc400078efe3f */
[C-C-:B------:R-:W-:Y:S02]  /*1ae0*/  LOP3.LUT R19, R16.reuse, 0x10, R63.reuse, 0xfe, !PT ;  /* 0x0000001010137812 */ /* 0x140fe400078efe3f */
[----:B------:R-:W-:Y:S01]  /*1af0*/  LOP3.LUT R63, R16, 0x8, R63, 0xfe, !PT ;  /* 0x00000008103f7812 */ /* 0x000fe200078efe3f */
[-C--:B------:R-:W-:Y:S01]  /*1b00*/  IMAD R16, R15, R8.reuse, RZ ;  /* 0x000000080f107224 */ /* 0x080fe200078e02ff */
[----:B------:R-:W-:Y:S01]  /*1b10*/  LEA.HI.X.SX32 R9, R12, UR5, 0x1, P1 ;  /* 0x000000050c097c11 */ /* 0x000fe200088f0eff */
[-C--:B------:R-:W-:Y:S01]  /*1b20*/  IMAD R24, R19, R8.reuse, RZ ;  /* 0x0000000813187224 */ /* 0x080fe200078e02ff */
[----:B------:R-:W-:Y:S01]  /*1b30*/  ISETP.LT.AND P5, PT, R15, UR7, !P0 ;  /* 0x000000070f007c0c */ /* 0x000fe2000c7a1270 */
[----:B------:R-:W-:Y:S01]  /*1b40*/  IMAD R18, R63, R8, RZ ;  /* 0x000000083f127224 */ /* 0x000fe200078e02ff */
[----:B------:R-:W-:Y:S02]  /*1b50*/  IADD3 R12, P3, R20, R7, RZ ;  /* 0x00000007140c7210 */ /* 0x000fe40007f7e0ff */
[----:B------:R-:W-:-:S02]  /*1b60*/  ISETP.LT.AND P1, PT, R13, UR7, !P0 ;  /* 0x000000070d007c0c */ /* 0x000fc4000c721270 */
[----:B------:R-:W-:Y:S01]  /*1b70*/  ISETP.LT.AND P2, PT, R14, UR7, !P0 ;  /* 0x000000070e007c0c */ /* 0x000fe2000c741270 */
[----:B------:R-:W1:Y:S01]  /*1b80*/  LDS R23, [R6+UR8] ;  /* 0x0000000806177984 */ /* 0x000e620008000800 */
[----:B------:R-:W-:Y:S02]  /*1b90*/  IADD3 R14, P6, R16, R7, RZ ;  /* 0x00000007100e7210 */ /* 0x000fe40007fde0ff */
[-C--:B------:R-:W-:Y:S01]  /*1ba0*/  LEA.HI.X.SX32 R13, R20, R9.reuse, 0x1, P3 ;  /* 0x00000009140d7211 */ /* 0x080fe200018f0eff */
[----:B------:R-:W2:Y:S01]  /*1bb0*/  LDS R10, [R25+UR8] ;  /* 0x00000008190a7984 */ /* 0x000ea20008000800 */
[----:B------:R-:W-:Y:S01]  /*1bc0*/  ISETP.LT.AND P3, PT, R63, UR7, !P0 ;  /* 0x000000073f007c0c */ /* 0x000fe2000c761270 */
[----:B------:R-:W-:Y:S01]  /*1bd0*/  IMAD R20, R8, 0x20, R20 ;  /* 0x0000002008147824 */ /* 0x000fe200078e0214 */
[----:B------:R-:W-:Y:S01]  /*1be0*/  LEA.HI.X.SX32 R15, R16, R9, 0x1, P6 ;  /* 0x00000009100f7211 */ /* 0x000fe200030f0eff */
[----:B------:R-:W3:Y:S01]  /*1bf0*/  LDS R6, [R6+UR8+0x400] ;  /* 0x0004000806067984 */ /* 0x000ee20008000800 */
[----:B------:R-:W-:-:S02]  /*1c00*/  LEA.HI R2, R2, UR9, RZ, 0x19 ;  /* 0x0000000902027c11 */ /* 0x000fc4000f8fc8ff */
[C---:B-1----:R-:W-:Y:S02]  /*1c10*/  PRMT R27, R23.reuse, 0x7770, RZ ;  /* 0x00007770171b7816 */ /* 0x042fe400000000ff */
[----:B------:R-:W-:Y:S02]  /*1c20*/  PRMT R31, R23, 0x7771, RZ ;  /* 0x00007771171f7816 */ /* 0x000fe400000000ff */
[----:B--2---:R-:W-:Y:S01]  /*1c30*/  PRMT R29, R10, 0x7770, RZ ;  /* 0x000077700a1d7816 */ /* 0x004fe200000000ff */
[----:B------:R1:W-:Y:S01]  /*1c40*/  @P4 STG.E.U8 desc[UR10][R12.64], R27 ;  /* 0x0000001b0c004986 */ /* 0x0003e2000c10110a */
[----:B------:R-:W-:-:S03]  /*1c50*/  IADD3 R16, P4, R18, R7, RZ ;  /* 0x0000000712107210 */ /* 0x000fc60007f9e0ff */
[----:B------:R2:W-:Y:S01]  /*1c60*/  @P5 STG.E.U8 desc[UR10][R14.64], R29 ;  /* 0x0000001d0e005986 */ /* 0x0005e2000c10110a */
[----:B------:R-:W-:Y:S02]  /*1c70*/  ISETP.LT.AND P5, PT, R3, UR7, !P0 ;  /* 0x0000000703007c0c */ /* 0x000fe4000c7a1270 */
[----:B------:R-:W-:Y:S01]  /*1c80*/  LEA.HI.X.SX32 R17, R18, R9, 0x1, P4 ;  /* 0x0000000912117211 */ /* 0x000fe200020f0eff */
[----:B------:R-:W4:Y:S01]  /*1c90*/  LDS R3, [R25+UR8+0x400] ;  /* 0x0004000819037984 */ /* 0x000f220008000800 */
[----:B------:R-:W-:Y:S01]  /*1ca0*/  ISETP.LT.AND P4, PT, R19, UR7, !P0 ;  /* 0x0000000713007c0c */ /* 0x000fe2000c781270 */
[----:B------:R-:W-:Y:S01]  /*1cb0*/  VIADD R19, R4, UR9 ;  /* 0x0000000904137c36 */ /* 0x000fe20008000000 */
[-C--:B------:R-:W-:Y:S01]  /*1cc0*/  IADD3 R18, P6, R24, R7.reuse, RZ ;  /* 0x0000000718127210 */ /* 0x080fe20007fde0ff */
[----:B------:R5:W-:Y:S01]  /*1cd0*/  @P3 STG.E.U8 desc[UR10][R16.64], R31 ;  /* 0x0000001f10003986 */ /* 0x000be2000c10110a */
[----:B-1----:R-:W-:Y:S01]  /*1ce0*/  IADD3 R12, P3, R22, R7, RZ ;  /* 0x00000007160c7210 */ /* 0x002fe20007f7e0ff */
[----:B------:R-:W-:Y:S01]  /*1cf0*/  IMAD R4, R19, R8, RZ ;  /* 0x0000000813047224 */ /* 0x000fe200078e02ff */
[----:B------:R-:W-:-:S02]  /*1d00*/  PRMT R27, R10, 0x7771, RZ ;  /* 0x000077710a1b7816 */ /* 0x000fc400000000ff */
[-C--:B------:R-:W-:Y:S02]  /*1d10*/  LEA.HI.X.SX32 R13, R22, R9.reuse, 0x1, P3 ;  /* 0x00000009160d7211 */ /* 0x080fe400018f0eff */
[----:B------:R-:W-:Y:S02]  /*1d20*/  ISETP.LT.AND P3, PT, R19, UR7, !P0 ;  /* 0x0000000713007c0c */ /* 0x000fe4000c761270 */
[----:B------:R-:W-:Y:S01]  /*1d30*/  LEA.HI.X.SX32 R19, R24, R9, 0x1, P6 ;  /* 0x0000000918137211 */ /* 0x000fe200030f0eff */
[----:B------:R1:W-:Y:S01]  /*1d40*/  @P5 STG.E.U8 desc[UR10][R12.64], R27 ;  /* 0x0000001b0c005986 */ /* 0x0003e2000c10110a */
[C---:B--2---:R-:W-:Y:S01]  /*1d50*/  IADD3 R14, P5, R4.reuse, R7, RZ ;  /* 0x00000007040e7210 */ /* 0x044fe20007fbe0ff */
[----:B-----5:R-:W-:Y:S01]  /*1d60*/  IMAD R16, R21, R8, RZ ;  /* 0x0000000815107224 */ /* 0x020fe200078e02ff */
[----:B------:R-:W-:Y:S02]  /*1d70*/  PRMT R17, R23, 0x7772, RZ ;  /* 0x0000777217117816 */ /* 0x000fe400000000ff */
[----:B------:R-:W-:-:S02]  /*1d80*/  LEA.HI.X.SX32 R15, R4, R9, 0x1, P5 ;  /* 0x00000009040f7211 */ /* 0x000fc400028f0eff */
[----:B------:R-:W-:Y:S01]  /*1d90*/  PRMT R25, R10, 0x7772, RZ ;  /* 0x000077720a197816 */ /* 0x000fe200000000ff */
[----:B------:R2:W-:Y:S01]  /*1da0*/  @P4 STG.E.U8 desc[UR10][R18.64], R17 ;  /* 0x0000001112004986 */ /* 0x0005e2000c10110a */
[----:B------:R-:W-:Y:S01]  /*1db0*/  ISETP.LT.AND P4, PT, R21, UR7, !P0 ;  /* 0x0000000715007c0c */ /* 0x000fe2000c781270 */
[----:B------:R-:W-:Y:S01]  /*1dc0*/  VIADD R21, R2, 0x34 ;  /* 0x0000003402157836 */ /* 0x000fe20000000000 */
[----:B------:R-:W-:Y:S01]  /*1dd0*/  IADD3 R4, P5, R16, R7, RZ ;  /* 0x0000000710047210 */ /* 0x000fe20007fbe0ff */
[----:B------:R5:W-:Y:S01]  /*1de0*/  @P3 STG.E.U8 desc[UR10][R14.64], R25 ;  /* 0x000000190e003986 */ /* 0x000be2000c10110a */
[----:B------:R-:W-:Y:S01]  /*1df0*/  ISETP.LT.AND P3, PT, R5, UR7, !P0 ;  /* 0x0000000705007c0c */ /* 0x000fe2000c761270 */
[----:B-1----:R-:W-:Y:S01]  /*1e00*/  VIADD R13, R2, 0x24 ;  /* 0x00000024020d7836 */ /* 0x002fe20000000000 */
[----:B------:R-:W-:-:S03]  /*1e10*/  PRMT R23, R23, 0x7773, RZ ;  /* 0x0000777317177816 */ /* 0x000fc600000000ff */
[-C--:B------:R-:W-:Y:S02]  /*1e20*/  IMAD R22, R13, R8.reuse, RZ ;  /* 0x000000080d167224 */ /* 0x080fe400078e02ff */
[-C--:B--2---:R-:W-:Y:S01]  /*1e30*/  IMAD R18, R5, R8.reuse, RZ ;  /* 0x0000000805127224 */ /* 0x084fe200078e02ff */
[----:B------:R-:W-:Y:S01]  /*1e40*/  LEA.HI.X.SX32 R5, R16, R9, 0x1, P5 ;  /* 0x0000000910057211 */ /* 0x000fe200028f0eff */
[----:B------:R-:W-:Y:S01]  /*1e50*/  VIADD R19, R2, 0x3c ;  /* 0x0000003c02137836 */ /* 0x000fe20000000000 */
[-C--:B-----5:R-:W-:Y:S02]  /*1e60*/  IADD3 R14, P5, R20, R7.reuse, RZ ;  /* 0x00000007140e7210 */ /* 0x0a0fe40007fbe0ff */
[C---:B------:R-:W-:Y:S01]  /*1e70*/  IADD3 R12, P6, R18.reuse, R7, RZ ;  /* 0x00000007120c7210 */ /* 0x040fe20007fde0ff */
[----:B------:R1:W-:Y:S01]  /*1e80*/  @P4 STG.E.U8 desc[UR10][R4.64], R23 ;  /* 0x0000001704004986 */ /* 0x0003e2000c10110a */
[----:B------:R-:W-:Y:S01]  /*1e90*/  ISETP.LT.AND P4, PT, R13, UR7, !P0 ;  /* 0x000000070d007c0c */ /* 0x000fe2000c781270 */
[----:B------:R-:W-:Y:S01]  /*1ea0*/  IMAD R24, R19, R8, RZ ;  /* 0x0000000813187224 */ /* 0x000fe200078e02ff */
[----:B------:R-:W-:-:S02]  /*1eb0*/  LEA.HI.X.SX32 R13, R18, R9, 0x1, P6 ;  /* 0x00000009120d7211 */ /* 0x000fc400030f0eff */
[----:B------:R-:W-:Y:S01]  /*1ec0*/  LEA.HI.X.SX32 R15, R20, R9, 0x1, P5 ;  /* 0x00000009140f7211 */ /* 0x000fe200028f0eff */
[----:B------:R-:W-:Y:S01]  /*1ed0*/  IMAD R20, R8, 0x8, R20 ;  /* 0x0000000808147824 */ /* 0x000fe200078e0214 */
[----:B------:R-:W-:Y:S02]  /*1ee0*/  IADD3 R16, P6, R22, R7, RZ ;  /* 0x0000000716107210 */ /* 0x000fe40007fde0ff */
[----:B------:R-:W-:Y:S01]  /*1ef0*/  ISETP.LT.AND P5, PT, R11, UR7, !P0 ;  /* 0x000000070b007c0c */ /* 0x000fe2000c7a1270 */
[----:B------:R-:W-:Y:S01]  /*1f00*/  IMAD R18, R8, 0x8, R20 ;  /* 0x0000000808127824 */ /* 0x000fe200078e0214 */
[----:B------:R-:W-:Y:S01]  /*1f10*/  PRMT R11, R10, 0x7773, RZ ;  /* 0x000077730a0b7816 */ /* 0x000fe200000000ff */
[----:B-1----:R-:W-:Y:S01]  /*1f20*/  VIADD R5, R2, 0x2c ;  /* 0x0000002c02057836 */ /* 0x002fe20000000000 */
[----:B---3--:R-:W-:Y:S02]  /*1f30*/  PRMT R25, R6, 0x7770, RZ ;  /* 0x0000777006197816 */ /* 0x008fe400000000ff */
[----:B------:R-:W-:Y:S01]  /*1f40*/  LEA.HI.X.SX32 R17, R22, R9, 0x1, P6 ;  /* 0x0000000916117211 */ /* 0x000fe200030f0eff */
[----:B------:R1:W-:Y:S01]  /*1f50*/  @P3 STG.E.U8 desc[UR10][R12.64], R11 ;  /* 0x0000000b0c003986 */ /* 0x0003e2000c10110a */
[----:B----4-:R-:W-:Y:S01]  /*1f60*/  PRMT R27, R3, 0x7770, RZ ;  /* 0x00007770031b7816 */ /* 0x010fe200000000ff */
[-C--:B------:R-:W-:Y:S01]  /*1f70*/  IMAD R2, R5, R8.reuse, RZ ;  /* 0x0000000805027224 */ /* 0x080fe200078e02ff */
[----:B------:R-:W-:Y:S01]  /*1f80*/  IADD3 R4, P3, R20, R7, RZ ;  /* 0x0000000714047210 */ /* 0x000fe20007f7e0ff */
[----:B------:R-:W-:Y:S01]  /*1f90*/  @P2 STG.E.U8 desc[UR10][R14.64], R25 ;  /* 0x000000190e002986 */ /* 0x000fe2000c10110a */
[----:B------:R-:W-:Y:S01]  /*1fa0*/  IMAD R22, R21, R8, RZ ;  /* 0x0000000815167224 */ /* 0x000fe200078e02ff */
[----:B------:R-:W-:-:S02]  /*1fb0*/  PRMT R23, R3, 0x7772, RZ ;  /* 0x0000777203177816 */ /* 0x000fc400000000ff */
[----:B------:R2:W-:Y:S01]  /*1fc0*/  @P4 STG.E.U8 desc[UR10][R16.64], R27 ;  /* 0x0000001b10004986 */ /* 0x0005e2000c10110a */
[----:B------:R-:W-:Y:S02]  /*1fd0*/  ISETP.LT.AND P4, PT, R5, UR7, !P0 ;  /* 0x0000000705007c0c */ /* 0x000fe4000c781270 */
[----:B------:R-:W-:Y:S01]  /*1fe0*/  LEA.HI.X.SX32 R5, R20, R9, 0x1, P3 ;  /* 0x0000000914057211 */ /* 0x000fe200018f0eff */
[----:B------:R-:W-:Y:S01]  /*1ff0*/  IMAD R20, R8, 0x8, R18 ;  /* 0x0000000808147824 */ /* 0x000fe200078e0212 */
[-C--:B------:R-:W-:Y:S02]  /*2000*/  IADD3 R10, P2, R2, R7.reuse, RZ ;  /* 0x00000007020a7210 */ /* 0x080fe40007f5e0ff */
[----:B-1----:R-:W-:Y:S02]  /*2010*/  IADD3 R12, P3, R18, R7, RZ ;  /* 0x00000007120c7210 */ /* 0x002fe40007f7e0ff */
[-C--:B------:R-:W-:Y:S02]  /*2020*/  LEA.HI.X.SX32 R11, R2, R9.reuse, 0x1, P2 ;  /* 0x00000009020b7211 */ /* 0x080fe400010f0eff */
[----:B------:R-:W-:-:S02]  /*2030*/  LEA.HI.X.SX32 R13, R18, R9, 0x1, P3 ;  /* 0x00000009120d7211 */ /* 0x000fc400018f0eff */
[-C--:B--2---:R-:W-:Y:S02]  /*2040*/  IADD3 R16, P2, R20, R7.reuse, RZ ;  /* 0x0000000714107210 */ /* 0x084fe40007f5e0ff */
[----:B------:R-:W-:Y:S02]  /*2050*/  IADD3 R14, P6, R22, R7, RZ ;  /* 0x00000007160e7210 */ /* 0x000fe40007fde0ff */
[----:B------:R-:W-:Y:S02]  /*2060*/  ISETP.LT.AND P3, PT, R0, UR7, !P0 ;  /* 0x0000000700007c0c */ /* 0x000fe4000c761270 */
[----:B------:R-:W-:Y:S02]  /*2070*/  LEA.HI.X.SX32 R17, R20, R9, 0x1, P2 ;  /* 0x0000000914117211 */ /* 0x000fe400010f0eff */
[----:B------:R-:W-:Y:S02]  /*2080*/  ISETP.LT.AND P2, PT, R21, UR7, !P0 ;  /* 0x0000000715007c0c */ /* 0x000fe4000c741270 */
[----:B------:R-:W-:-:S02]  /*2090*/  ISETP.LT.AND P0, PT, R19, UR7, !P0 ;  /* 0x0000000713007c0c */ /* 0x000fc4000c701270 */
[----:B------:R-:W-:Y:S02]  /*20a0*/  LEA.HI.X.SX32 R15, R22, R9, 0x1, P6 ;  /* 0x00000009160f7211 */ /* 0x000fe400030f0eff */
[----:B------:R-:W-:Y:S02]  /*20b0*/  IADD3 R8, P6, R24, R7, RZ ;  /* 0x0000000718087210 */ /* 0x000fe40007fde0ff */
[C---:B------:R-:W-:Y:S02]  /*20c0*/  PRMT R7, R6.reuse, 0x7771, RZ ;  /* 0x0000777106077816 */ /* 0x040fe400000000ff */
[----:B------:R-:W-:Y:S02]  /*20d0*/  PRMT R19, R3, 0x7771, RZ ;  /* 0x0000777103137816 */ /* 0x000fe400000000ff */
[C---:B------:R-:W-:Y:S01]  /*20e0*/  PRMT R21, R6.reuse, 0x7772, RZ ;  /* 0x0000777206157816 */ /* 0x040fe200000000ff */
[----:B------:R1:W-:Y:S01]  /*20f0*/  @P5 STG.E.U8 desc[UR10][R4.64], R7 ;  /* 0x0000000704005986 */ /* 0x0003e2000c10110a */
[----:B------:R-:W-:-:S02]  /*2100*/  PRMT R25, R6, 0x7773, RZ ;  /* 0x0000777306197816 */ /* 0x000fc400000000ff */
[----:B------:R-:W-:Y:S01]  /*2110*/  LEA.HI.X.SX32 R9, R24, R9, 0x1, P6 ;  /* 0x0000000918097211 */ /* 0x000fe200030f0eff */
[----:B------:R1:W-:Y:S01]  /*2120*/  @P4 STG.E.U8 desc[UR10][R10.64], R19 ;  /* 0x000000130a004986 */ /* 0x0003e2000c10110a */
[----:B------:R-:W-:-:S03]  /*2130*/  PRMT R3, R3, 0x7773, RZ ;  /* 0x0000777303037816 */ /* 0x000fc600000000ff */
[----:B------:R1:W-:Y:S04]  /*2140*/  @P3 STG.E.U8 desc[UR10][R12.64], R21 ;  /* 0x000000150c003986 */ /* 0x0003e8000c10110a */
[----:B------:R1:W-:Y:S04]  /*2150*/  @P2 STG.E.U8 desc[UR10][R14.64], R23 ;  /* 0x000000170e002986 */ /* 0x0003e8000c10110a */
[----:B------:R1:W-:Y:S01]  /*2160*/  @P1 STG.E.U8 desc[UR10][R16.64], R25 ;  /* 0x0000001910001986 */ /* 0x0003e2000c10110a */
[----:B------:R-:W-:Y:S05]  /*2170*/  @!P0 EXIT ;  /* 0x000000000000894d */ /* 0x000fea0003800000 */
[----:B------:R-:W-:Y:S01]  /*2180*/  STG.E.U8 desc[UR10][R8.64], R3 ;  /* 0x0000000308007986 */ /* 0x000fe2000c10110a */
[----:B------:R-:W-:Y:S05]  /*2190*/  EXIT ;  /* 0x000000000000794d */ /* 0x000fea0003800000 */
.L_x_2:
[----:B------:R-:W-:-:S00]  /*21a0*/  BRA `(.L_x_2) ;  /* 0xfffffffc00fc7947 */ /* 0x000fc0000383ffff */
[----:B------:R-:W-:-:S00]  /*21b0*/  NOP ;  /* 0x0000000000007918 */ /* 0x000fc00000000000 */
        /* <DEDUP_REMOVED lines=12> */
.L_x_3:


//--------------------- .nv.shared.matmul_kernel  --------------------------
	.section	.nv.shared.matmul_kernel,"aw",@nobits
	.sectionflags	@""
	.align	16
	.zero		1024


//--------------------- .nv.shared.reserved.0     --------------------------
	.section	.nv.shared.reserved.0,"aw",@nobits
	.weak		__nv_reservedSMEM_offset_0_alias
	.size		__nv_reservedSMEM_offset_0_alias, 0, 0
	.other		__nv_reservedSMEM_offset_0_alias,@"STO_CUDA_RESERVED_SHARED STV_DEFAULT"
__nv_reservedSMEM_offset_0_alias:
	.zero		0


//--------------------- .nv.constant0.matmul_kernel --------------------------
	.section	.nv.constant0.matmul_kernel,"a",@progbits
	.sectionflags	@""
	.align	4
.nv.constant0.matmul_kernel:
	.zero		608


//--------------------- SYMBOLS --------------------------

	.type		.nv.reservedSmem.offset0,@object
	.size		.nv.reservedSmem.offset0,0x4
